//
// Generated by NVIDIA NVVM Compiler
//
// Compiler Build ID: CL-36424714
// Cuda compilation tools, release 13.0, V13.0.88
// Based on NVVM 20.0.0
//

.version 9.0
.target sm_100
.address_size 64

	// .globl	_Z33wmma_gemm_a_col_major_b_col_majorI6__halffLi16ELi16ELi16EN6nvcuda4wmma9col_majorES3_EvPKT_S6_PT0_jjjjjjbbff

.visible .entry _Z33wmma_gemm_a_col_major_b_col_majorI6__halffLi16ELi16ELi16EN6nvcuda4wmma9col_majorES3_EvPKT_S6_PT0_jjjjjjbbff(
	.param .u64 .ptr .align 1 _Z33wmma_gemm_a_col_major_b_col_majorI6__halffLi16ELi16ELi16EN6nvcuda4wmma9col_majorES3_EvPKT_S6_PT0_jjjjjjbbff_param_0,
	.param .u64 .ptr .align 1 _Z33wmma_gemm_a_col_major_b_col_majorI6__halffLi16ELi16ELi16EN6nvcuda4wmma9col_majorES3_EvPKT_S6_PT0_jjjjjjbbff_param_1,
	.param .u64 .ptr .align 1 _Z33wmma_gemm_a_col_major_b_col_majorI6__halffLi16ELi16ELi16EN6nvcuda4wmma9col_majorES3_EvPKT_S6_PT0_jjjjjjbbff_param_2,
	.param .u32 _Z33wmma_gemm_a_col_major_b_col_majorI6__halffLi16ELi16ELi16EN6nvcuda4wmma9col_majorES3_EvPKT_S6_PT0_jjjjjjbbff_param_3,
	.param .u32 _Z33wmma_gemm_a_col_major_b_col_majorI6__halffLi16ELi16ELi16EN6nvcuda4wmma9col_majorES3_EvPKT_S6_PT0_jjjjjjbbff_param_4,
	.param .u32 _Z33wmma_gemm_a_col_major_b_col_majorI6__halffLi16ELi16ELi16EN6nvcuda4wmma9col_majorES3_EvPKT_S6_PT0_jjjjjjbbff_param_5,
	.param .u32 _Z33wmma_gemm_a_col_major_b_col_majorI6__halffLi16ELi16ELi16EN6nvcuda4wmma9col_majorES3_EvPKT_S6_PT0_jjjjjjbbff_param_6,
	.param .u32 _Z33wmma_gemm_a_col_major_b_col_majorI6__halffLi16ELi16ELi16EN6nvcuda4wmma9col_majorES3_EvPKT_S6_PT0_jjjjjjbbff_param_7,
	.param .u32 _Z33wmma_gemm_a_col_major_b_col_majorI6__halffLi16ELi16ELi16EN6nvcuda4wmma9col_majorES3_EvPKT_S6_PT0_jjjjjjbbff_param_8,
	.param .u8 _Z33wmma_gemm_a_col_major_b_col_majorI6__halffLi16ELi16ELi16EN6nvcuda4wmma9col_majorES3_EvPKT_S6_PT0_jjjjjjbbff_param_9,
	.param .u8 _Z33wmma_gemm_a_col_major_b_col_majorI6__halffLi16ELi16ELi16EN6nvcuda4wmma9col_majorES3_EvPKT_S6_PT0_jjjjjjbbff_param_10,
	.param .f32 _Z33wmma_gemm_a_col_major_b_col_majorI6__halffLi16ELi16ELi16EN6nvcuda4wmma9col_majorES3_EvPKT_S6_PT0_jjjjjjbbff_param_11,
	.param .f32 _Z33wmma_gemm_a_col_major_b_col_majorI6__halffLi16ELi16ELi16EN6nvcuda4wmma9col_majorES3_EvPKT_S6_PT0_jjjjjjbbff_param_12
)
{
	.reg .pred 	%p<56>;
	.reg .b16 	%rs<3>;
	.reg .b32 	%r<178>;
	.reg .b32 	%f<231>;
	.reg .b64 	%rd<63>;

	ld.param.u64 	%rd4, [_Z33wmma_gemm_a_col_major_b_col_majorI6__halffLi16ELi16ELi16EN6nvcuda4wmma9col_majorES3_EvPKT_S6_PT0_jjjjjjbbff_param_0];
	ld.param.u64 	%rd5, [_Z33wmma_gemm_a_col_major_b_col_majorI6__halffLi16ELi16ELi16EN6nvcuda4wmma9col_majorES3_EvPKT_S6_PT0_jjjjjjbbff_param_1];
	ld.param.u32 	%r48, [_Z33wmma_gemm_a_col_major_b_col_majorI6__halffLi16ELi16ELi16EN6nvcuda4wmma9col_majorES3_EvPKT_S6_PT0_jjjjjjbbff_param_3];
	ld.param.u32 	%r49, [_Z33wmma_gemm_a_col_major_b_col_majorI6__halffLi16ELi16ELi16EN6nvcuda4wmma9col_majorES3_EvPKT_S6_PT0_jjjjjjbbff_param_4];
	ld.param.u32 	%r50, [_Z33wmma_gemm_a_col_major_b_col_majorI6__halffLi16ELi16ELi16EN6nvcuda4wmma9col_majorES3_EvPKT_S6_PT0_jjjjjjbbff_param_5];
	ld.param.u32 	%r51, [_Z33wmma_gemm_a_col_major_b_col_majorI6__halffLi16ELi16ELi16EN6nvcuda4wmma9col_majorES3_EvPKT_S6_PT0_jjjjjjbbff_param_6];
	ld.param.u32 	%r52, [_Z33wmma_gemm_a_col_major_b_col_majorI6__halffLi16ELi16ELi16EN6nvcuda4wmma9col_majorES3_EvPKT_S6_PT0_jjjjjjbbff_param_7];
	ld.param.s8 	%rs1, [_Z33wmma_gemm_a_col_major_b_col_majorI6__halffLi16ELi16ELi16EN6nvcuda4wmma9col_majorES3_EvPKT_S6_PT0_jjjjjjbbff_param_9];
	ld.param.s8 	%rs2, [_Z33wmma_gemm_a_col_major_b_col_majorI6__halffLi16ELi16ELi16EN6nvcuda4wmma9col_majorES3_EvPKT_S6_PT0_jjjjjjbbff_param_10];
	ld.param.f32 	%f121, [_Z33wmma_gemm_a_col_major_b_col_majorI6__halffLi16ELi16ELi16EN6nvcuda4wmma9col_majorES3_EvPKT_S6_PT0_jjjjjjbbff_param_11];
	ld.param.f32 	%f122, [_Z33wmma_gemm_a_col_major_b_col_majorI6__halffLi16ELi16ELi16EN6nvcuda4wmma9col_majorES3_EvPKT_S6_PT0_jjjjjjbbff_param_12];
	cvta.to.global.u64 	%rd1, %rd5;
	cvta.to.global.u64 	%rd2, %rd4;
	mov.u32 	%r54, %ctaid.x;
	mov.u32 	%r55, %ntid.x;
	mov.u32 	%r56, %tid.x;
	mad.lo.s32 	%r57, %r54, %r55, %r56;
	shr.u32 	%r1, %r57, 5;
	mov.u32 	%r58, %ctaid.y;
	mov.u32 	%r59, %ntid.y;
	mov.u32 	%r60, %tid.y;
	mad.lo.s32 	%r2, %r58, %r59, %r60;
	setp.eq.s32 	%p1, %r50, 0;
	mov.f32 	%f159, 0f00000000;
	mov.f32 	%f160, %f159;
	mov.f32 	%f161, %f159;
	mov.f32 	%f162, %f159;
	mov.f32 	%f163, %f159;
	mov.f32 	%f164, %f159;
	mov.f32 	%f165, %f159;
	mov.f32 	%f166, %f159;
	@%p1 bra 	$L__BB0_17;
	setp.eq.s16 	%p2, %rs1, 0;
	shl.b32 	%r3, %r1, 4;
	setp.eq.s16 	%p3, %rs2, 0;
	shl.b32 	%r4, %r2, 4;
	selp.b32 	%r5, %r48, %r50, %p2;
	selp.b32 	%r6, %r50, %r48, %p2;
	selp.b32 	%r7, %r50, %r49, %p3;
	selp.b32 	%r8, %r49, %r50, %p3;
	add.s32 	%r62, %r50, -1;
	shr.u32 	%r63, %r62, 4;
	add.s32 	%r9, %r63, 1;
	and.b32  	%r10, %r9, 3;
	setp.lt.u32 	%p4, %r50, 49;
	mov.b32 	%r177, 0;
	mov.f32 	%f159, 0f00000000;
	@%p4 bra 	$L__BB0_12;
	and.b32  	%r65, %r9, 536870908;
	neg.s32 	%r173, %r65;
	mov.b32 	%r174, 0;
	mov.f32 	%f159, 0f00000000;
	mov.f32 	%f160, %f159;
	mov.f32 	%f161, %f159;
	mov.f32 	%f162, %f159;
	mov.f32 	%f163, %f159;
	mov.f32 	%f164, %f159;
	mov.f32 	%f165, %f159;
	mov.f32 	%f166, %f159;
$L__BB0_3:
	setp.eq.s16 	%p5, %rs2, 0;
	setp.eq.s16 	%p6, %rs1, 0;
	selp.b32 	%r14, %r3, %r174, %p6;
	selp.b32 	%r66, %r174, %r3, %p6;
	selp.b32 	%r67, %r174, %r4, %p5;
	selp.b32 	%r68, %r4, %r174, %p5;
	setp.ge.u32 	%p7, %r14, %r5;
	setp.ge.u32 	%p8, %r66, %r6;
	or.pred  	%p9, %p7, %p8;
	setp.ge.u32 	%p10, %r67, %r7;
	or.pred  	%p11, %p9, %p10;
	setp.ge.u32 	%p12, %r68, %r8;
	or.pred  	%p13, %p11, %p12;
	@%p13 bra 	$L__BB0_5;
	cvt.u64.u32 	%rd6, %r14;
	mul.lo.s32 	%r69, %r66, %r51;
	cvt.u64.u32 	%rd7, %r69;
	add.s64 	%rd8, %rd7, %rd6;
	shl.b64 	%rd9, %rd8, 1;
	add.s64 	%rd10, %rd2, %rd9;
	cvt.u64.u32 	%rd11, %r67;
	mul.lo.s32 	%r70, %r68, %r52;
	cvt.u64.u32 	%rd12, %r70;
	add.s64 	%rd13, %rd12, %rd11;
	shl.b64 	%rd14, %rd13, 1;
	add.s64 	%rd15, %rd1, %rd14;
	wmma.load.a.sync.aligned.col.m16n16k16.global.f16 	{%r71, %r72, %r73, %r74, %r75, %r76, %r77, %r78}, [%rd10], %r51;
	wmma.load.b.sync.aligned.col.m16n16k16.global.f16 	{%r79, %r80, %r81, %r82, %r83, %r84, %r85, %r86}, [%rd15], %r52;
	wmma.mma.sync.aligned.col.col.m16n16k16.f32.f32 {%f166, %f165, %f164, %f163, %f162, %f161, %f160, %f159}, {%r71, %r72, %r73, %r74, %r75, %r76, %r77, %r78}, {%r79, %r80, %r81, %r82, %r83, %r84, %r85, %r86}, {%f166, %f165, %f164, %f163, %f162, %f161, %f160, %f159};
$L__BB0_5:
	setp.eq.s16 	%p14, %rs2, 0;
	setp.eq.s16 	%p15, %rs1, 0;
	add.s32 	%r18, %r174, 16;
	selp.b32 	%r19, %r3, %r18, %p15;
	selp.b32 	%r87, %r18, %r3, %p15;
	selp.b32 	%r88, %r18, %r4, %p14;
	selp.b32 	%r89, %r4, %r18, %p14;
	setp.ge.u32 	%p16, %r19, %r5;
	setp.ge.u32 	%p17, %r87, %r6;
	or.pred  	%p18, %p16, %p17;
	setp.ge.u32 	%p19, %r88, %r7;
	or.pred  	%p20, %p18, %p19;
	setp.ge.u32 	%p21, %r89, %r8;
	or.pred  	%p22, %p20, %p21;
	@%p22 bra 	$L__BB0_7;
	cvt.u64.u32 	%rd16, %r19;
	mul.lo.s32 	%r90, %r87, %r51;
	cvt.u64.u32 	%rd17, %r90;
	add.s64 	%rd18, %rd17, %rd16;
	shl.b64 	%rd19, %rd18, 1;
	add.s64 	%rd20, %rd2, %rd19;
	cvt.u64.u32 	%rd21, %r88;
	mul.lo.s32 	%r91, %r89, %r52;
	cvt.u64.u32 	%rd22, %r91;
	add.s64 	%rd23, %rd22, %rd21;
	shl.b64 	%rd24, %rd23, 1;
	add.s64 	%rd25, %rd1, %rd24;
	wmma.load.a.sync.aligned.col.m16n16k16.global.f16 	{%r92, %r93, %r94, %r95, %r96, %r97, %r98, %r99}, [%rd20], %r51;
	wmma.load.b.sync.aligned.col.m16n16k16.global.f16 	{%r100, %r101, %r102, %r103, %r104, %r105, %r106, %r107}, [%rd25], %r52;
	wmma.mma.sync.aligned.col.col.m16n16k16.f32.f32 {%f166, %f165, %f164, %f163, %f162, %f161, %f160, %f159}, {%r92, %r93, %r94, %r95, %r96, %r97, %r98, %r99}, {%r100, %r101, %r102, %r103, %r104, %r105, %r106, %r107}, {%f166, %f165, %f164, %f163, %f162, %f161, %f160, %f159};
$L__BB0_7:
	setp.eq.s16 	%p23, %rs2, 0;
	setp.eq.s16 	%p24, %rs1, 0;
	add.s32 	%r23, %r18, 16;
	selp.b32 	%r24, %r3, %r23, %p24;
	selp.b32 	%r108, %r23, %r3, %p24;
	selp.b32 	%r109, %r23, %r4, %p23;
	selp.b32 	%r110, %r4, %r23, %p23;
	setp.ge.u32 	%p25, %r24, %r5;
	setp.ge.u32 	%p26, %r108, %r6;
	or.pred  	%p27, %p25, %p26;
	setp.ge.u32 	%p28, %r109, %r7;
	or.pred  	%p29, %p27, %p28;
	setp.ge.u32 	%p30, %r110, %r8;
	or.pred  	%p31, %p29, %p30;
	@%p31 bra 	$L__BB0_9;
	cvt.u64.u32 	%rd26, %r24;
	mul.lo.s32 	%r111, %r108, %r51;
	cvt.u64.u32 	%rd27, %r111;
	add.s64 	%rd28, %rd27, %rd26;
	shl.b64 	%rd29, %rd28, 1;
	add.s64 	%rd30, %rd2, %rd29;
	cvt.u64.u32 	%rd31, %r109;
	mul.lo.s32 	%r112, %r110, %r52;
	cvt.u64.u32 	%rd32, %r112;
	add.s64 	%rd33, %rd32, %rd31;
	shl.b64 	%rd34, %rd33, 1;
	add.s64 	%rd35, %rd1, %rd34;
	wmma.load.a.sync.aligned.col.m16n16k16.global.f16 	{%r113, %r114, %r115, %r116, %r117, %r118, %r119, %r120}, [%rd30], %r51;
	wmma.load.b.sync.aligned.col.m16n16k16.global.f16 	{%r121, %r122, %r123, %r124, %r125, %r126, %r127, %r128}, [%rd35], %r52;
	wmma.mma.sync.aligned.col.col.m16n16k16.f32.f32 {%f166, %f165, %f164, %f163, %f162, %f161, %f160, %f159}, {%r113, %r114, %r115, %r116, %r117, %r118, %r119, %r120}, {%r121, %r122, %r123, %r124, %r125, %r126, %r127, %r128}, {%f166, %f165, %f164, %f163, %f162, %f161, %f160, %f159};
$L__BB0_9:
	setp.eq.s16 	%p32, %rs2, 0;
	setp.eq.s16 	%p33, %rs1, 0;
	add.s32 	%r28, %r23, 16;
	selp.b32 	%r29, %r3, %r28, %p33;
	selp.b32 	%r129, %r28, %r3, %p33;
	selp.b32 	%r130, %r28, %r4, %p32;
	selp.b32 	%r131, %r4, %r28, %p32;
	setp.ge.u32 	%p34, %r29, %r5;
	setp.ge.u32 	%p35, %r129, %r6;
	or.pred  	%p36, %p34, %p35;
	setp.ge.u32 	%p37, %r130, %r7;
	or.pred  	%p38, %p36, %p37;
	setp.ge.u32 	%p39, %r131, %r8;
	or.pred  	%p40, %p38, %p39;
	@%p40 bra 	$L__BB0_11;
	cvt.u64.u32 	%rd36, %r29;
	mul.lo.s32 	%r132, %r129, %r51;
	cvt.u64.u32 	%rd37, %r132;
	add.s64 	%rd38, %rd37, %rd36;
	shl.b64 	%rd39, %rd38, 1;
	add.s64 	%rd40, %rd2, %rd39;
	cvt.u64.u32 	%rd41, %r130;
	mul.lo.s32 	%r133, %r131, %r52;
	cvt.u64.u32 	%rd42, %r133;
	add.s64 	%rd43, %rd42, %rd41;
	shl.b64 	%rd44, %rd43, 1;
	add.s64 	%rd45, %rd1, %rd44;
	wmma.load.a.sync.aligned.col.m16n16k16.global.f16 	{%r134, %r135, %r136, %r137, %r138, %r139, %r140, %r141}, [%rd40], %r51;
	wmma.load.b.sync.aligned.col.m16n16k16.global.f16 	{%r142, %r143, %r144, %r145, %r146, %r147, %r148, %r149}, [%rd45], %r52;
	wmma.mma.sync.aligned.col.col.m16n16k16.f32.f32 {%f166, %f165, %f164, %f163, %f162, %f161, %f160, %f159}, {%r134, %r135, %r136, %r137, %r138, %r139, %r140, %r141}, {%r142, %r143, %r144, %r145, %r146, %r147, %r148, %r149}, {%f166, %f165, %f164, %f163, %f162, %f161, %f160, %f159};
$L__BB0_11:
	add.s32 	%r177, %r174, 64;
	add.s32 	%r173, %r173, 4;
	setp.ne.s32 	%p41, %r173, 0;
	add.s32 	%r174, %r28, 16;
	@%p41 bra 	$L__BB0_3;
$L__BB0_12:
	setp.eq.s32 	%p42, %r10, 0;
	@%p42 bra 	$L__BB0_17;
	neg.s32 	%r176, %r10;
$L__BB0_14:
	.pragma "nounroll";
	setp.eq.s16 	%p43, %rs2, 0;
	setp.eq.s16 	%p44, %rs1, 0;
	selp.b32 	%r40, %r3, %r177, %p44;
	selp.b32 	%r150, %r177, %r3, %p44;
	selp.b32 	%r151, %r177, %r4, %p43;
	selp.b32 	%r152, %r4, %r177, %p43;
	setp.ge.u32 	%p45, %r40, %r5;
	setp.ge.u32 	%p46, %r150, %r6;
	or.pred  	%p47, %p45, %p46;
	setp.ge.u32 	%p48, %r151, %r7;
	or.pred  	%p49, %p47, %p48;
	setp.ge.u32 	%p50, %r152, %r8;
	or.pred  	%p51, %p49, %p50;
	@%p51 bra 	$L__BB0_16;
	cvt.u64.u32 	%rd46, %r40;
	mul.lo.s32 	%r153, %r150, %r51;
	cvt.u64.u32 	%rd47, %r153;
	add.s64 	%rd48, %rd47, %rd46;
	shl.b64 	%rd49, %rd48, 1;
	add.s64 	%rd50, %rd2, %rd49;
	cvt.u64.u32 	%rd51, %r151;
	mul.lo.s32 	%r154, %r152, %r52;
	cvt.u64.u32 	%rd52, %r154;
	add.s64 	%rd53, %rd52, %rd51;
	shl.b64 	%rd54, %rd53, 1;
	add.s64 	%rd55, %rd1, %rd54;
	wmma.load.a.sync.aligned.col.m16n16k16.global.f16 	{%r155, %r156, %r157, %r158, %r159, %r160, %r161, %r162}, [%rd50], %r51;
	wmma.load.b.sync.aligned.col.m16n16k16.global.f16 	{%r163, %r164, %r165, %r166, %r167, %r168, %r169, %r170}, [%rd55], %r52;
	wmma.mma.sync.aligned.col.col.m16n16k16.f32.f32 {%f166, %f165, %f164, %f163, %f162, %f161, %f160, %f159}, {%r155, %r156, %r157, %r158, %r159, %r160, %r161, %r162}, {%r163, %r164, %r165, %r166, %r167, %r168, %r169, %r170}, {%f166, %f165, %f164, %f163, %f162, %f161, %f160, %f159};
$L__BB0_16:
	add.s32 	%r177, %r177, 16;
	add.s32 	%r176, %r176, 1;
	setp.ne.s32 	%p52, %r176, 0;
	@%p52 bra 	$L__BB0_14;
$L__BB0_17:
	shl.b32 	%r46, %r1, 4;
	shl.b32 	%r47, %r2, 4;
	setp.ge.u32 	%p53, %r46, %r48;
	setp.ge.u32 	%p54, %r47, %r49;
	or.pred  	%p55, %p53, %p54;
	@%p55 bra 	$L__BB0_19;
	ld.param.u32 	%r172, [_Z33wmma_gemm_a_col_major_b_col_majorI6__halffLi16ELi16ELi16EN6nvcuda4wmma9col_majorES3_EvPKT_S6_PT0_jjjjjjbbff_param_8];
	ld.param.u64 	%rd62, [_Z33wmma_gemm_a_col_major_b_col_majorI6__halffLi16ELi16ELi16EN6nvcuda4wmma9col_majorES3_EvPKT_S6_PT0_jjjjjjbbff_param_2];
	cvt.u64.u32 	%rd56, %r46;
	mul.lo.s32 	%r171, %r172, %r47;
	cvt.u64.u32 	%rd57, %r171;
	add.s64 	%rd58, %rd57, %rd56;
	cvta.to.global.u64 	%rd59, %rd62;
	shl.b64 	%rd60, %rd58, 2;
	add.s64 	%rd61, %rd59, %rd60;
	wmma.load.c.sync.aligned.col.m16n16k16.global.f32 	{%f127, %f128, %f129, %f130, %f131, %f132, %f133, %f134}, [%rd61], %r172;
	mul.f32 	%f135, %f122, %f127;
	fma.rn.f32 	%f136, %f121, %f166, %f135;
	mul.f32 	%f137, %f122, %f128;
	fma.rn.f32 	%f138, %f121, %f165, %f137;
	mul.f32 	%f139, %f122, %f129;
	fma.rn.f32 	%f140, %f121, %f164, %f139;
	mul.f32 	%f141, %f122, %f130;
	fma.rn.f32 	%f142, %f121, %f163, %f141;
	mul.f32 	%f143, %f122, %f131;
	fma.rn.f32 	%f144, %f121, %f162, %f143;
	mul.f32 	%f145, %f122, %f132;
	fma.rn.f32 	%f146, %f121, %f161, %f145;
	mul.f32 	%f147, %f122, %f133;
	fma.rn.f32 	%f148, %f121, %f160, %f147;
	mul.f32 	%f149, %f122, %f134;
	fma.rn.f32 	%f150, %f121, %f159, %f149;
	wmma.store.d.sync.aligned.col.m16n16k16.global.f32 	[%rd61], {%f136, %f138, %f140, %f142, %f144, %f146, %f148, %f150}, %r172;
$L__BB0_19:
	ret;

}
	// .globl	_Z33wmma_gemm_a_col_major_b_col_majorI6__halffLi16ELi16ELi16EN6nvcuda4wmma9row_majorENS2_9col_majorEEvPKT_S7_PT0_jjjjjjbbff
.visible .entry _Z33wmma_gemm_a_col_major_b_col_majorI6__halffLi16ELi16ELi16EN6nvcuda4wmma9row_majorENS2_9col_majorEEvPKT_S7_PT0_jjjjjjbbff(
	.param .u64 .ptr .align 1 _Z33wmma_gemm_a_col_major_b_col_majorI6__halffLi16ELi16ELi16EN6nvcuda4wmma9row_majorENS2_9col_majorEEvPKT_S7_PT0_jjjjjjbbff_param_0,
	.param .u64 .ptr .align 1 _Z33wmma_gemm_a_col_major_b_col_majorI6__halffLi16ELi16ELi16EN6nvcuda4wmma9row_majorENS2_9col_majorEEvPKT_S7_PT0_jjjjjjbbff_param_1,
	.param .u64 .ptr .align 1 _Z33wmma_gemm_a_col_major_b_col_majorI6__halffLi16ELi16ELi16EN6nvcuda4wmma9row_majorENS2_9col_majorEEvPKT_S7_PT0_jjjjjjbbff_param_2,
	.param .u32 _Z33wmma_gemm_a_col_major_b_col_majorI6__halffLi16ELi16ELi16EN6nvcuda4wmma9row_majorENS2_9col_majorEEvPKT_S7_PT0_jjjjjjbbff_param_3,
	.param .u32 _Z33wmma_gemm_a_col_major_b_col_majorI6__halffLi16ELi16ELi16EN6nvcuda4wmma9row_majorENS2_9col_majorEEvPKT_S7_PT0_jjjjjjbbff_param_4,
	.param .u32 _Z33wmma_gemm_a_col_major_b_col_majorI6__halffLi16ELi16ELi16EN6nvcuda4wmma9row_majorENS2_9col_majorEEvPKT_S7_PT0_jjjjjjbbff_param_5,
	.param .u32 _Z33wmma_gemm_a_col_major_b_col_majorI6__halffLi16ELi16ELi16EN6nvcuda4wmma9row_majorENS2_9col_majorEEvPKT_S7_PT0_jjjjjjbbff_param_6,
	.param .u32 _Z33wmma_gemm_a_col_major_b_col_majorI6__halffLi16ELi16ELi16EN6nvcuda4wmma9row_majorENS2_9col_majorEEvPKT_S7_PT0_jjjjjjbbff_param_7,
	.param .u32 _Z33wmma_gemm_a_col_major_b_col_majorI6__halffLi16ELi16ELi16EN6nvcuda4wmma9row_majorENS2_9col_majorEEvPKT_S7_PT0_jjjjjjbbff_param_8,
	.param .u8 _Z33wmma_gemm_a_col_major_b_col_majorI6__halffLi16ELi16ELi16EN6nvcuda4wmma9row_majorENS2_9col_majorEEvPKT_S7_PT0_jjjjjjbbff_param_9,
	.param .u8 _Z33wmma_gemm_a_col_major_b_col_majorI6__halffLi16ELi16ELi16EN6nvcuda4wmma9row_majorENS2_9col_majorEEvPKT_S7_PT0_jjjjjjbbff_param_10,
	.param .f32 _Z33wmma_gemm_a_col_major_b_col_majorI6__halffLi16ELi16ELi16EN6nvcuda4wmma9row_majorENS2_9col_majorEEvPKT_S7_PT0_jjjjjjbbff_param_11,
	.param .f32 _Z33wmma_gemm_a_col_major_b_col_majorI6__halffLi16ELi16ELi16EN6nvcuda4wmma9row_majorENS2_9col_majorEEvPKT_S7_PT0_jjjjjjbbff_param_12
)
{
	.reg .pred 	%p<56>;
	.reg .b16 	%rs<3>;
	.reg .b32 	%r<178>;
	.reg .b32 	%f<231>;
	.reg .b64 	%rd<63>;

	ld.param.u64 	%rd4, [_Z33wmma_gemm_a_col_major_b_col_majorI6__halffLi16ELi16ELi16EN6nvcuda4wmma9row_majorENS2_9col_majorEEvPKT_S7_PT0_jjjjjjbbff_param_0];
	ld.param.u64 	%rd5, [_Z33wmma_gemm_a_col_major_b_col_majorI6__halffLi16ELi16ELi16EN6nvcuda4wmma9row_majorENS2_9col_majorEEvPKT_S7_PT0_jjjjjjbbff_param_1];
	ld.param.u32 	%r48, [_Z33wmma_gemm_a_col_major_b_col_majorI6__halffLi16ELi16ELi16EN6nvcuda4wmma9row_majorENS2_9col_majorEEvPKT_S7_PT0_jjjjjjbbff_param_3];
	ld.param.u32 	%r49, [_Z33wmma_gemm_a_col_major_b_col_majorI6__halffLi16ELi16ELi16EN6nvcuda4wmma9row_majorENS2_9col_majorEEvPKT_S7_PT0_jjjjjjbbff_param_4];
	ld.param.u32 	%r50, [_Z33wmma_gemm_a_col_major_b_col_majorI6__halffLi16ELi16ELi16EN6nvcuda4wmma9row_majorENS2_9col_majorEEvPKT_S7_PT0_jjjjjjbbff_param_5];
	ld.param.u32 	%r51, [_Z33wmma_gemm_a_col_major_b_col_majorI6__halffLi16ELi16ELi16EN6nvcuda4wmma9row_majorENS2_9col_majorEEvPKT_S7_PT0_jjjjjjbbff_param_6];
	ld.param.u32 	%r52, [_Z33wmma_gemm_a_col_major_b_col_majorI6__halffLi16ELi16ELi16EN6nvcuda4wmma9row_majorENS2_9col_majorEEvPKT_S7_PT0_jjjjjjbbff_param_7];
	ld.param.s8 	%rs1, [_Z33wmma_gemm_a_col_major_b_col_majorI6__halffLi16ELi16ELi16EN6nvcuda4wmma9row_majorENS2_9col_majorEEvPKT_S7_PT0_jjjjjjbbff_param_9];
	ld.param.s8 	%rs2, [_Z33wmma_gemm_a_col_major_b_col_majorI6__halffLi16ELi16ELi16EN6nvcuda4wmma9row_majorENS2_9col_majorEEvPKT_S7_PT0_jjjjjjbbff_param_10];
	ld.param.f32 	%f121, [_Z33wmma_gemm_a_col_major_b_col_majorI6__halffLi16ELi16ELi16EN6nvcuda4wmma9row_majorENS2_9col_majorEEvPKT_S7_PT0_jjjjjjbbff_param_11];
	ld.param.f32 	%f122, [_Z33wmma_gemm_a_col_major_b_col_majorI6__halffLi16ELi16ELi16EN6nvcuda4wmma9row_majorENS2_9col_majorEEvPKT_S7_PT0_jjjjjjbbff_param_12];
	cvta.to.global.u64 	%rd1, %rd5;
	cvta.to.global.u64 	%rd2, %rd4;
	mov.u32 	%r54, %ctaid.x;
	mov.u32 	%r55, %ntid.x;
	mov.u32 	%r56, %tid.x;
	mad.lo.s32 	%r57, %r54, %r55, %r56;
	shr.u32 	%r1, %r57, 5;
	mov.u32 	%r58, %ctaid.y;
	mov.u32 	%r59, %ntid.y;
	mov.u32 	%r60, %tid.y;
	mad.lo.s32 	%r2, %r58, %r59, %r60;
	setp.eq.s32 	%p1, %r50, 0;
	mov.f32 	%f159, 0f00000000;
	mov.f32 	%f160, %f159;
	mov.f32 	%f161, %f159;
	mov.f32 	%f162, %f159;
	mov.f32 	%f163, %f159;
	mov.f32 	%f164, %f159;
	mov.f32 	%f165, %f159;
	mov.f32 	%f166, %f159;
	@%p1 bra 	$L__BB1_17;
	setp.eq.s16 	%p2, %rs1, 0;
	shl.b32 	%r3, %r1, 4;
	setp.eq.s16 	%p3, %rs2, 0;
	shl.b32 	%r4, %r2, 4;
	selp.b32 	%r5, %r48, %r50, %p2;
	selp.b32 	%r6, %r50, %r48, %p2;
	selp.b32 	%r7, %r50, %r49, %p3;
	selp.b32 	%r8, %r49, %r50, %p3;
	add.s32 	%r62, %r50, -1;
	shr.u32 	%r63, %r62, 4;
	add.s32 	%r9, %r63, 1;
	and.b32  	%r10, %r9, 3;
	setp.lt.u32 	%p4, %r50, 49;
	mov.b32 	%r177, 0;
	mov.f32 	%f159, 0f00000000;
	@%p4 bra 	$L__BB1_12;
	and.b32  	%r65, %r9, 536870908;
	neg.s32 	%r173, %r65;
	mov.b32 	%r174, 0;
	mov.f32 	%f159, 0f00000000;
	mov.f32 	%f160, %f159;
	mov.f32 	%f161, %f159;
	mov.f32 	%f162, %f159;
	mov.f32 	%f163, %f159;
	mov.f32 	%f164, %f159;
	mov.f32 	%f165, %f159;
	mov.f32 	%f166, %f159;
$L__BB1_3:
	setp.eq.s16 	%p5, %rs2, 0;
	setp.eq.s16 	%p6, %rs1, 0;
	selp.b32 	%r14, %r3, %r174, %p6;
	selp.b32 	%r66, %r174, %r3, %p6;
	selp.b32 	%r67, %r174, %r4, %p5;
	selp.b32 	%r68, %r4, %r174, %p5;
	setp.ge.u32 	%p7, %r14, %r5;
	setp.ge.u32 	%p8, %r66, %r6;
	or.pred  	%p9, %p7, %p8;
	setp.ge.u32 	%p10, %r67, %r7;
	or.pred  	%p11, %p9, %p10;
	setp.ge.u32 	%p12, %r68, %r8;
	or.pred  	%p13, %p11, %p12;
	@%p13 bra 	$L__BB1_5;
	cvt.u64.u32 	%rd6, %r14;
	mul.lo.s32 	%r69, %r66, %r51;
	cvt.u64.u32 	%rd7, %r69;
	add.s64 	%rd8, %rd7, %rd6;
	shl.b64 	%rd9, %rd8, 1;
	add.s64 	%rd10, %rd2, %rd9;
	cvt.u64.u32 	%rd11, %r67;
	mul.lo.s32 	%r70, %r68, %r52;
	cvt.u64.u32 	%rd12, %r70;
	add.s64 	%rd13, %rd12, %rd11;
	shl.b64 	%rd14, %rd13, 1;
	add.s64 	%rd15, %rd1, %rd14;
	wmma.load.a.sync.aligned.row.m16n16k16.global.f16 	{%r71, %r72, %r73, %r74, %r75, %r76, %r77, %r78}, [%rd10], %r51;
	wmma.load.b.sync.aligned.col.m16n16k16.global.f16 	{%r79, %r80, %r81, %r82, %r83, %r84, %r85, %r86}, [%rd15], %r52;
	wmma.mma.sync.aligned.row.col.m16n16k16.f32.f32 {%f166, %f165, %f164, %f163, %f162, %f161, %f160, %f159}, {%r71, %r72, %r73, %r74, %r75, %r76, %r77, %r78}, {%r79, %r80, %r81, %r82, %r83, %r84, %r85, %r86}, {%f166, %f165, %f164, %f163, %f162, %f161, %f160, %f159};
$L__BB1_5:
	setp.eq.s16 	%p14, %rs2, 0;
	setp.eq.s16 	%p15, %rs1, 0;
	add.s32 	%r18, %r174, 16;
	selp.b32 	%r19, %r3, %r18, %p15;
	selp.b32 	%r87, %r18, %r3, %p15;
	selp.b32 	%r88, %r18, %r4, %p14;
	selp.b32 	%r89, %r4, %r18, %p14;
	setp.ge.u32 	%p16, %r19, %r5;
	setp.ge.u32 	%p17, %r87, %r6;
	or.pred  	%p18, %p16, %p17;
	setp.ge.u32 	%p19, %r88, %r7;
	or.pred  	%p20, %p18, %p19;
	setp.ge.u32 	%p21, %r89, %r8;
	or.pred  	%p22, %p20, %p21;
	@%p22 bra 	$L__BB1_7;
	cvt.u64.u32 	%rd16, %r19;
	mul.lo.s32 	%r90, %r87, %r51;
	cvt.u64.u32 	%rd17, %r90;
	add.s64 	%rd18, %rd17, %rd16;
	shl.b64 	%rd19, %rd18, 1;
	add.s64 	%rd20, %rd2, %rd19;
	cvt.u64.u32 	%rd21, %r88;
	mul.lo.s32 	%r91, %r89, %r52;
	cvt.u64.u32 	%rd22, %r91;
	add.s64 	%rd23, %rd22, %rd21;
	shl.b64 	%rd24, %rd23, 1;
	add.s64 	%rd25, %rd1, %rd24;
	wmma.load.a.sync.aligned.row.m16n16k16.global.f16 	{%r92, %r93, %r94, %r95, %r96, %r97, %r98, %r99}, [%rd20], %r51;
	wmma.load.b.sync.aligned.col.m16n16k16.global.f16 	{%r100, %r101, %r102, %r103, %r104, %r105, %r106, %r107}, [%rd25], %r52;
	wmma.mma.sync.aligned.row.col.m16n16k16.f32.f32 {%f166, %f165, %f164, %f163, %f162, %f161, %f160, %f159}, {%r92, %r93, %r94, %r95, %r96, %r97, %r98, %r99}, {%r100, %r101, %r102, %r103, %r104, %r105, %r106, %r107}, {%f166, %f165, %f164, %f163, %f162, %f161, %f160, %f159};
$L__BB1_7:
	setp.eq.s16 	%p23, %rs2, 0;
	setp.eq.s16 	%p24, %rs1, 0;
	add.s32 	%r23, %r18, 16;
	selp.b32 	%r24, %r3, %r23, %p24;
	selp.b32 	%r108, %r23, %r3, %p24;
	selp.b32 	%r109, %r23, %r4, %p23;
	selp.b32 	%r110, %r4, %r23, %p23;
	setp.ge.u32 	%p25, %r24, %r5;
	setp.ge.u32 	%p26, %r108, %r6;
	or.pred  	%p27, %p25, %p26;
	setp.ge.u32 	%p28, %r109, %r7;
	or.pred  	%p29, %p27, %p28;
	setp.ge.u32 	%p30, %r110, %r8;
	or.pred  	%p31, %p29, %p30;
	@%p31 bra 	$L__BB1_9;
	cvt.u64.u32 	%rd26, %r24;
	mul.lo.s32 	%r111, %r108, %r51;
	cvt.u64.u32 	%rd27, %r111;
	add.s64 	%rd28, %rd27, %rd26;
	shl.b64 	%rd29, %rd28, 1;
	add.s64 	%rd30, %rd2, %rd29;
	cvt.u64.u32 	%rd31, %r109;
	mul.lo.s32 	%r112, %r110, %r52;
	cvt.u64.u32 	%rd32, %r112;
	add.s64 	%rd33, %rd32, %rd31;
	shl.b64 	%rd34, %rd33, 1;
	add.s64 	%rd35, %rd1, %rd34;
	wmma.load.a.sync.aligned.row.m16n16k16.global.f16 	{%r113, %r114, %r115, %r116, %r117, %r118, %r119, %r120}, [%rd30], %r51;
	wmma.load.b.sync.aligned.col.m16n16k16.global.f16 	{%r121, %r122, %r123, %r124, %r125, %r126, %r127, %r128}, [%rd35], %r52;
	wmma.mma.sync.aligned.row.col.m16n16k16.f32.f32 {%f166, %f165, %f164, %f163, %f162, %f161, %f160, %f159}, {%r113, %r114, %r115, %r116, %r117, %r118, %r119, %r120}, {%r121, %r122, %r123, %r124, %r125, %r126, %r127, %r128}, {%f166, %f165, %f164, %f163, %f162, %f161, %f160, %f159};
$L__BB1_9:
	setp.eq.s16 	%p32, %rs2, 0;
	setp.eq.s16 	%p33, %rs1, 0;
	add.s32 	%r28, %r23, 16;
	selp.b32 	%r29, %r3, %r28, %p33;
	selp.b32 	%r129, %r28, %r3, %p33;
	selp.b32 	%r130, %r28, %r4, %p32;
	selp.b32 	%r131, %r4, %r28, %p32;
	setp.ge.u32 	%p34, %r29, %r5;
	setp.ge.u32 	%p35, %r129, %r6;
	or.pred  	%p36, %p34, %p35;
	setp.ge.u32 	%p37, %r130, %r7;
	or.pred  	%p38, %p36, %p37;
	setp.ge.u32 	%p39, %r131, %r8;
	or.pred  	%p40, %p38, %p39;
	@%p40 bra 	$L__BB1_11;
	cvt.u64.u32 	%rd36, %r29;
	mul.lo.s32 	%r132, %r129, %r51;
	cvt.u64.u32 	%rd37, %r132;
	add.s64 	%rd38, %rd37, %rd36;
	shl.b64 	%rd39, %rd38, 1;
	add.s64 	%rd40, %rd2, %rd39;
	cvt.u64.u32 	%rd41, %r130;
	mul.lo.s32 	%r133, %r131, %r52;
	cvt.u64.u32 	%rd42, %r133;
	add.s64 	%rd43, %rd42, %rd41;
	shl.b64 	%rd44, %rd43, 1;
	add.s64 	%rd45, %rd1, %rd44;
	wmma.load.a.sync.aligned.row.m16n16k16.global.f16 	{%r134, %r135, %r136, %r137, %r138, %r139, %r140, %r141}, [%rd40], %r51;
	wmma.load.b.sync.aligned.col.m16n16k16.global.f16 	{%r142, %r143, %r144, %r145, %r146, %r147, %r148, %r149}, [%rd45], %r52;
	wmma.mma.sync.aligned.row.col.m16n16k16.f32.f32 {%f166, %f165, %f164, %f163, %f162, %f161, %f160, %f159}, {%r134, %r135, %r136, %r137, %r138, %r139, %r140, %r141}, {%r142, %r143, %r144, %r145, %r146, %r147, %r148, %r149}, {%f166, %f165, %f164, %f163, %f162, %f161, %f160, %f159};
$L__BB1_11:
	add.s32 	%r177, %r174, 64;
	add.s32 	%r173, %r173, 4;
	setp.ne.s32 	%p41, %r173, 0;
	add.s32 	%r174, %r28, 16;
	@%p41 bra 	$L__BB1_3;
$L__BB1_12:
	setp.eq.s32 	%p42, %r10, 0;
	@%p42 bra 	$L__BB1_17;
	neg.s32 	%r176, %r10;
$L__BB1_14:
	.pragma "nounroll";
	setp.eq.s16 	%p43, %rs2, 0;
	setp.eq.s16 	%p44, %rs1, 0;
	selp.b32 	%r40, %r3, %r177, %p44;
	selp.b32 	%r150, %r177, %r3, %p44;
	selp.b32 	%r151, %r177, %r4, %p43;
	selp.b32 	%r152, %r4, %r177, %p43;
	setp.ge.u32 	%p45, %r40, %r5;
	setp.ge.u32 	%p46, %r150, %r6;
	or.pred  	%p47, %p45, %p46;
	setp.ge.u32 	%p48, %r151, %r7;
	or.pred  	%p49, %p47, %p48;
	setp.ge.u32 	%p50, %r152, %r8;
	or.pred  	%p51, %p49, %p50;
	@%p51 bra 	$L__BB1_16;
	cvt.u64.u32 	%rd46, %r40;
	mul.lo.s32 	%r153, %r150, %r51;
	cvt.u64.u32 	%rd47, %r153;
	add.s64 	%rd48, %rd47, %rd46;
	shl.b64 	%rd49, %rd48, 1;
	add.s64 	%rd50, %rd2, %rd49;
	cvt.u64.u32 	%rd51, %r151;
	mul.lo.s32 	%r154, %r152, %r52;
	cvt.u64.u32 	%rd52, %r154;
	add.s64 	%rd53, %rd52, %rd51;
	shl.b64 	%rd54, %rd53, 1;
	add.s64 	%rd55, %rd1, %rd54;
	wmma.load.a.sync.aligned.row.m16n16k16.global.f16 	{%r155, %r156, %r157, %r158, %r159, %r160, %r161, %r162}, [%rd50], %r51;
	wmma.load.b.sync.aligned.col.m16n16k16.global.f16 	{%r163, %r164, %r165, %r166, %r167, %r168, %r169, %r170}, [%rd55], %r52;
	wmma.mma.sync.aligned.row.col.m16n16k16.f32.f32 {%f166, %f165, %f164, %f163, %f162, %f161, %f160, %f159}, {%r155, %r156, %r157, %r158, %r159, %r160, %r161, %r162}, {%r163, %r164, %r165, %r166, %r167, %r168, %r169, %r170}, {%f166, %f165, %f164, %f163, %f162, %f161, %f160, %f159};
$L__BB1_16:
	add.s32 	%r177, %r177, 16;
	add.s32 	%r176, %r176, 1;
	setp.ne.s32 	%p52, %r176, 0;
	@%p52 bra 	$L__BB1_14;
$L__BB1_17:
	shl.b32 	%r46, %r1, 4;
	shl.b32 	%r47, %r2, 4;
	setp.ge.u32 	%p53, %r46, %r48;
	setp.ge.u32 	%p54, %r47, %r49;
	or.pred  	%p55, %p53, %p54;
	@%p55 bra 	$L__BB1_19;
	ld.param.u32 	%r172, [_Z33wmma_gemm_a_col_major_b_col_majorI6__halffLi16ELi16ELi16EN6nvcuda4wmma9row_majorENS2_9col_majorEEvPKT_S7_PT0_jjjjjjbbff_param_8];
	ld.param.u64 	%rd62, [_Z33wmma_gemm_a_col_major_b_col_majorI6__halffLi16ELi16ELi16EN6nvcuda4wmma9row_majorENS2_9col_majorEEvPKT_S7_PT0_jjjjjjbbff_param_2];
	cvt.u64.u32 	%rd56, %r46;
	mul.lo.s32 	%r171, %r172, %r47;
	cvt.u64.u32 	%rd57, %r171;
	add.s64 	%rd58, %rd57, %rd56;
	cvta.to.global.u64 	%rd59, %rd62;
	shl.b64 	%rd60, %rd58, 2;
	add.s64 	%rd61, %rd59, %rd60;
	wmma.load.c.sync.aligned.col.m16n16k16.global.f32 	{%f127, %f128, %f129, %f130, %f131, %f132, %f133, %f134}, [%rd61], %r172;
	mul.f32 	%f135, %f122, %f127;
	fma.rn.f32 	%f136, %f121, %f166, %f135;
	mul.f32 	%f137, %f122, %f128;
	fma.rn.f32 	%f138, %f121, %f165, %f137;
	mul.f32 	%f139, %f122, %f129;
	fma.rn.f32 	%f140, %f121, %f164, %f139;
	mul.f32 	%f141, %f122, %f130;
	fma.rn.f32 	%f142, %f121, %f163, %f141;
	mul.f32 	%f143, %f122, %f131;
	fma.rn.f32 	%f144, %f121, %f162, %f143;
	mul.f32 	%f145, %f122, %f132;
	fma.rn.f32 	%f146, %f121, %f161, %f145;
	mul.f32 	%f147, %f122, %f133;
	fma.rn.f32 	%f148, %f121, %f160, %f147;
	mul.f32 	%f149, %f122, %f134;
	fma.rn.f32 	%f150, %f121, %f159, %f149;
	wmma.store.d.sync.aligned.col.m16n16k16.global.f32 	[%rd61], {%f136, %f138, %f140, %f142, %f144, %f146, %f148, %f150}, %r172;
$L__BB1_19:
	ret;

}
	// .globl	_Z33wmma_gemm_a_col_major_b_col_majorI6__halffLi16ELi16ELi16EN6nvcuda4wmma9col_majorENS2_9row_majorEEvPKT_S7_PT0_jjjjjjbbff
.visible .entry _Z33wmma_gemm_a_col_major_b_col_majorI6__halffLi16ELi16ELi16EN6nvcuda4wmma9col_majorENS2_9row_majorEEvPKT_S7_PT0_jjjjjjbbff(
	.param .u64 .ptr .align 1 _Z33wmma_gemm_a_col_major_b_col_majorI6__halffLi16ELi16ELi16EN6nvcuda4wmma9col_majorENS2_9row_majorEEvPKT_S7_PT0_jjjjjjbbff_param_0,
	.param .u64 .ptr .align 1 _Z33wmma_gemm_a_col_major_b_col_majorI6__halffLi16ELi16ELi16EN6nvcuda4wmma9col_majorENS2_9row_majorEEvPKT_S7_PT0_jjjjjjbbff_param_1,
	.param .u64 .ptr .align 1 _Z33wmma_gemm_a_col_major_b_col_majorI6__halffLi16ELi16ELi16EN6nvcuda4wmma9col_majorENS2_9row_majorEEvPKT_S7_PT0_jjjjjjbbff_param_2,
	.param .u32 _Z33wmma_gemm_a_col_major_b_col_majorI6__halffLi16ELi16ELi16EN6nvcuda4wmma9col_majorENS2_9row_majorEEvPKT_S7_PT0_jjjjjjbbff_param_3,
	.param .u32 _Z33wmma_gemm_a_col_major_b_col_majorI6__halffLi16ELi16ELi16EN6nvcuda4wmma9col_majorENS2_9row_majorEEvPKT_S7_PT0_jjjjjjbbff_param_4,
	.param .u32 _Z33wmma_gemm_a_col_major_b_col_majorI6__halffLi16ELi16ELi16EN6nvcuda4wmma9col_majorENS2_9row_majorEEvPKT_S7_PT0_jjjjjjbbff_param_5,
	.param .u32 _Z33wmma_gemm_a_col_major_b_col_majorI6__halffLi16ELi16ELi16EN6nvcuda4wmma9col_majorENS2_9row_majorEEvPKT_S7_PT0_jjjjjjbbff_param_6,
	.param .u32 _Z33wmma_gemm_a_col_major_b_col_majorI6__halffLi16ELi16ELi16EN6nvcuda4wmma9col_majorENS2_9row_majorEEvPKT_S7_PT0_jjjjjjbbff_param_7,
	.param .u32 _Z33wmma_gemm_a_col_major_b_col_majorI6__halffLi16ELi16ELi16EN6nvcuda4wmma9col_majorENS2_9row_majorEEvPKT_S7_PT0_jjjjjjbbff_param_8,
	.param .u8 _Z33wmma_gemm_a_col_major_b_col_majorI6__halffLi16ELi16ELi16EN6nvcuda4wmma9col_majorENS2_9row_majorEEvPKT_S7_PT0_jjjjjjbbff_param_9,
	.param .u8 _Z33wmma_gemm_a_col_major_b_col_majorI6__halffLi16ELi16ELi16EN6nvcuda4wmma9col_majorENS2_9row_majorEEvPKT_S7_PT0_jjjjjjbbff_param_10,
	.param .f32 _Z33wmma_gemm_a_col_major_b_col_majorI6__halffLi16ELi16ELi16EN6nvcuda4wmma9col_majorENS2_9row_majorEEvPKT_S7_PT0_jjjjjjbbff_param_11,
	.param .f32 _Z33wmma_gemm_a_col_major_b_col_majorI6__halffLi16ELi16ELi16EN6nvcuda4wmma9col_majorENS2_9row_majorEEvPKT_S7_PT0_jjjjjjbbff_param_12
)
{
	.reg .pred 	%p<56>;
	.reg .b16 	%rs<3>;
	.reg .b32 	%r<178>;
	.reg .b32 	%f<231>;
	.reg .b64 	%rd<63>;

	ld.param.u64 	%rd4, [_Z33wmma_gemm_a_col_major_b_col_majorI6__halffLi16ELi16ELi16EN6nvcuda4wmma9col_majorENS2_9row_majorEEvPKT_S7_PT0_jjjjjjbbff_param_0];
	ld.param.u64 	%rd5, [_Z33wmma_gemm_a_col_major_b_col_majorI6__halffLi16ELi16ELi16EN6nvcuda4wmma9col_majorENS2_9row_majorEEvPKT_S7_PT0_jjjjjjbbff_param_1];
	ld.param.u32 	%r48, [_Z33wmma_gemm_a_col_major_b_col_majorI6__halffLi16ELi16ELi16EN6nvcuda4wmma9col_majorENS2_9row_majorEEvPKT_S7_PT0_jjjjjjbbff_param_3];
	ld.param.u32 	%r49, [_Z33wmma_gemm_a_col_major_b_col_majorI6__halffLi16ELi16ELi16EN6nvcuda4wmma9col_majorENS2_9row_majorEEvPKT_S7_PT0_jjjjjjbbff_param_4];
	ld.param.u32 	%r50, [_Z33wmma_gemm_a_col_major_b_col_majorI6__halffLi16ELi16ELi16EN6nvcuda4wmma9col_majorENS2_9row_majorEEvPKT_S7_PT0_jjjjjjbbff_param_5];
	ld.param.u32 	%r51, [_Z33wmma_gemm_a_col_major_b_col_majorI6__halffLi16ELi16ELi16EN6nvcuda4wmma9col_majorENS2_9row_majorEEvPKT_S7_PT0_jjjjjjbbff_param_6];
	ld.param.u32 	%r52, [_Z33wmma_gemm_a_col_major_b_col_majorI6__halffLi16ELi16ELi16EN6nvcuda4wmma9col_majorENS2_9row_majorEEvPKT_S7_PT0_jjjjjjbbff_param_7];
	ld.param.s8 	%rs1, [_Z33wmma_gemm_a_col_major_b_col_majorI6__halffLi16ELi16ELi16EN6nvcuda4wmma9col_majorENS2_9row_majorEEvPKT_S7_PT0_jjjjjjbbff_param_9];
	ld.param.s8 	%rs2, [_Z33wmma_gemm_a_col_major_b_col_majorI6__halffLi16ELi16ELi16EN6nvcuda4wmma9col_majorENS2_9row_majorEEvPKT_S7_PT0_jjjjjjbbff_param_10];
	ld.param.f32 	%f121, [_Z33wmma_gemm_a_col_major_b_col_majorI6__halffLi16ELi16ELi16EN6nvcuda4wmma9col_majorENS2_9row_majorEEvPKT_S7_PT0_jjjjjjbbff_param_11];
	ld.param.f32 	%f122, [_Z33wmma_gemm_a_col_major_b_col_majorI6__halffLi16ELi16ELi16EN6nvcuda4wmma9col_majorENS2_9row_majorEEvPKT_S7_PT0_jjjjjjbbff_param_12];
	cvta.to.global.u64 	%rd1, %rd5;
	cvta.to.global.u64 	%rd2, %rd4;
	mov.u32 	%r54, %ctaid.x;
	mov.u32 	%r55, %ntid.x;
	mov.u32 	%r56, %tid.x;
	mad.lo.s32 	%r57, %r54, %r55, %r56;
	shr.u32 	%r1, %r57, 5;
	mov.u32 	%r58, %ctaid.y;
	mov.u32 	%r59, %ntid.y;
	mov.u32 	%r60, %tid.y;
	mad.lo.s32 	%r2, %r58, %r59, %r60;
	setp.eq.s32 	%p1, %r50, 0;
	mov.f32 	%f159, 0f00000000;
	mov.f32 	%f160, %f159;
	mov.f32 	%f161, %f159;
	mov.f32 	%f162, %f159;
	mov.f32 	%f163, %f159;
	mov.f32 	%f164, %f159;
	mov.f32 	%f165, %f159;
	mov.f32 	%f166, %f159;
	@%p1 bra 	$L__BB2_17;
	setp.eq.s16 	%p2, %rs1, 0;
	shl.b32 	%r3, %r1, 4;
	setp.eq.s16 	%p3, %rs2, 0;
	shl.b32 	%r4, %r2, 4;
	selp.b32 	%r5, %r48, %r50, %p2;
	selp.b32 	%r6, %r50, %r48, %p2;
	selp.b32 	%r7, %r50, %r49, %p3;
	selp.b32 	%r8, %r49, %r50, %p3;
	add.s32 	%r62, %r50, -1;
	shr.u32 	%r63, %r62, 4;
	add.s32 	%r9, %r63, 1;
	and.b32  	%r10, %r9, 3;
	setp.lt.u32 	%p4, %r50, 49;
	mov.b32 	%r177, 0;
	mov.f32 	%f159, 0f00000000;
	@%p4 bra 	$L__BB2_12;
	and.b32  	%r65, %r9, 536870908;
	neg.s32 	%r173, %r65;
	mov.b32 	%r174, 0;
	mov.f32 	%f159, 0f00000000;
	mov.f32 	%f160, %f159;
	mov.f32 	%f161, %f159;
	mov.f32 	%f162, %f159;
	mov.f32 	%f163, %f159;
	mov.f32 	%f164, %f159;
	mov.f32 	%f165, %f159;
	mov.f32 	%f166, %f159;
$L__BB2_3:
	setp.eq.s16 	%p5, %rs2, 0;
	setp.eq.s16 	%p6, %rs1, 0;
	selp.b32 	%r14, %r3, %r174, %p6;
	selp.b32 	%r66, %r174, %r3, %p6;
	selp.b32 	%r67, %r174, %r4, %p5;
	selp.b32 	%r68, %r4, %r174, %p5;
	setp.ge.u32 	%p7, %r14, %r5;
	setp.ge.u32 	%p8, %r66, %r6;
	or.pred  	%p9, %p7, %p8;
	setp.ge.u32 	%p10, %r67, %r7;
	or.pred  	%p11, %p9, %p10;
	setp.ge.u32 	%p12, %r68, %r8;
	or.pred  	%p13, %p11, %p12;
	@%p13 bra 	$L__BB2_5;
	cvt.u64.u32 	%rd6, %r14;
	mul.lo.s32 	%r69, %r66, %r51;
	cvt.u64.u32 	%rd7, %r69;
	add.s64 	%rd8, %rd7, %rd6;
	shl.b64 	%rd9, %rd8, 1;
	add.s64 	%rd10, %rd2, %rd9;
	cvt.u64.u32 	%rd11, %r67;
	mul.lo.s32 	%r70, %r68, %r52;
	cvt.u64.u32 	%rd12, %r70;
	add.s64 	%rd13, %rd12, %rd11;
	shl.b64 	%rd14, %rd13, 1;
	add.s64 	%rd15, %rd1, %rd14;
	wmma.load.a.sync.aligned.col.m16n16k16.global.f16 	{%r71, %r72, %r73, %r74, %r75, %r76, %r77, %r78}, [%rd10], %r51;
	wmma.load.b.sync.aligned.row.m16n16k16.global.f16 	{%r79, %r80, %r81, %r82, %r83, %r84, %r85, %r86}, [%rd15], %r52;
	wmma.mma.sync.aligned.col.row.m16n16k16.f32.f32 {%f166, %f165, %f164, %f163, %f162, %f161, %f160, %f159}, {%r71, %r72, %r73, %r74, %r75, %r76, %r77, %r78}, {%r79, %r80, %r81, %r82, %r83, %r84, %r85, %r86}, {%f166, %f165, %f164, %f163, %f162, %f161, %f160, %f159};
$L__BB2_5:
	setp.eq.s16 	%p14, %rs2, 0;
	setp.eq.s16 	%p15, %rs1, 0;
	add.s32 	%r18, %r174, 16;
	selp.b32 	%r19, %r3, %r18, %p15;
	selp.b32 	%r87, %r18, %r3, %p15;
	selp.b32 	%r88, %r18, %r4, %p14;
	selp.b32 	%r89, %r4, %r18, %p14;
	setp.ge.u32 	%p16, %r19, %r5;
	setp.ge.u32 	%p17, %r87, %r6;
	or.pred  	%p18, %p16, %p17;
	setp.ge.u32 	%p19, %r88, %r7;
	or.pred  	%p20, %p18, %p19;
	setp.ge.u32 	%p21, %r89, %r8;
	or.pred  	%p22, %p20, %p21;
	@%p22 bra 	$L__BB2_7;
	cvt.u64.u32 	%rd16, %r19;
	mul.lo.s32 	%r90, %r87, %r51;
	cvt.u64.u32 	%rd17, %r90;
	add.s64 	%rd18, %rd17, %rd16;
	shl.b64 	%rd19, %rd18, 1;
	add.s64 	%rd20, %rd2, %rd19;
	cvt.u64.u32 	%rd21, %r88;
	mul.lo.s32 	%r91, %r89, %r52;
	cvt.u64.u32 	%rd22, %r91;
	add.s64 	%rd23, %rd22, %rd21;
	shl.b64 	%rd24, %rd23, 1;
	add.s64 	%rd25, %rd1, %rd24;
	wmma.load.a.sync.aligned.col.m16n16k16.global.f16 	{%r92, %r93, %r94, %r95, %r96, %r97, %r98, %r99}, [%rd20], %r51;
	wmma.load.b.sync.aligned.row.m16n16k16.global.f16 	{%r100, %r101, %r102, %r103, %r104, %r105, %r106, %r107}, [%rd25], %r52;
	wmma.mma.sync.aligned.col.row.m16n16k16.f32.f32 {%f166, %f165, %f164, %f163, %f162, %f161, %f160, %f159}, {%r92, %r93, %r94, %r95, %r96, %r97, %r98, %r99}, {%r100, %r101, %r102, %r103, %r104, %r105, %r106, %r107}, {%f166, %f165, %f164, %f163, %f162, %f161, %f160, %f159};
$L__BB2_7:
	setp.eq.s16 	%p23, %rs2, 0;
	setp.eq.s16 	%p24, %rs1, 0;
	add.s32 	%r23, %r18, 16;
	selp.b32 	%r24, %r3, %r23, %p24;
	selp.b32 	%r108, %r23, %r3, %p24;
	selp.b32 	%r109, %r23, %r4, %p23;
	selp.b32 	%r110, %r4, %r23, %p23;
	setp.ge.u32 	%p25, %r24, %r5;
	setp.ge.u32 	%p26, %r108, %r6;
	or.pred  	%p27, %p25, %p26;
	setp.ge.u32 	%p28, %r109, %r7;
	or.pred  	%p29, %p27, %p28;
	setp.ge.u32 	%p30, %r110, %r8;
	or.pred  	%p31, %p29, %p30;
	@%p31 bra 	$L__BB2_9;
	cvt.u64.u32 	%rd26, %r24;
	mul.lo.s32 	%r111, %r108, %r51;
	cvt.u64.u32 	%rd27, %r111;
	add.s64 	%rd28, %rd27, %rd26;
	shl.b64 	%rd29, %rd28, 1;
	add.s64 	%rd30, %rd2, %rd29;
	cvt.u64.u32 	%rd31, %r109;
	mul.lo.s32 	%r112, %r110, %r52;
	cvt.u64.u32 	%rd32, %r112;
	add.s64 	%rd33, %rd32, %rd31;
	shl.b64 	%rd34, %rd33, 1;
	add.s64 	%rd35, %rd1, %rd34;
	wmma.load.a.sync.aligned.col.m16n16k16.global.f16 	{%r113, %r114, %r115, %r116, %r117, %r118, %r119, %r120}, [%rd30], %r51;
	wmma.load.b.sync.aligned.row.m16n16k16.global.f16 	{%r121, %r122, %r123, %r124, %r125, %r126, %r127, %r128}, [%rd35], %r52;
	wmma.mma.sync.aligned.col.row.m16n16k16.f32.f32 {%f166, %f165, %f164, %f163, %f162, %f161, %f160, %f159}, {%r113, %r114, %r115, %r116, %r117, %r118, %r119, %r120}, {%r121, %r122, %r123, %r124, %r125, %r126, %r127, %r128}, {%f166, %f165, %f164, %f163, %f162, %f161, %f160, %f159};
$L__BB2_9:
	setp.eq.s16 	%p32, %rs2, 0;
	setp.eq.s16 	%p33, %rs1, 0;
	add.s32 	%r28, %r23, 16;
	selp.b32 	%r29, %r3, %r28, %p33;
	selp.b32 	%r129, %r28, %r3, %p33;
	selp.b32 	%r130, %r28, %r4, %p32;
	selp.b32 	%r131, %r4, %r28, %p32;
	setp.ge.u32 	%p34, %r29, %r5;
	setp.ge.u32 	%p35, %r129, %r6;
	or.pred  	%p36, %p34, %p35;
	setp.ge.u32 	%p37, %r130, %r7;
	or.pred  	%p38, %p36, %p37;
	setp.ge.u32 	%p39, %r131, %r8;
	or.pred  	%p40, %p38, %p39;
	@%p40 bra 	$L__BB2_11;
	cvt.u64.u32 	%rd36, %r29;
	mul.lo.s32 	%r132, %r129, %r51;
	cvt.u64.u32 	%rd37, %r132;
	add.s64 	%rd38, %rd37, %rd36;
	shl.b64 	%rd39, %rd38, 1;
	add.s64 	%rd40, %rd2, %rd39;
	cvt.u64.u32 	%rd41, %r130;
	mul.lo.s32 	%r133, %r131, %r52;
	cvt.u64.u32 	%rd42, %r133;
	add.s64 	%rd43, %rd42, %rd41;
	shl.b64 	%rd44, %rd43, 1;
	add.s64 	%rd45, %rd1, %rd44;
	wmma.load.a.sync.aligned.col.m16n16k16.global.f16 	{%r134, %r135, %r136, %r137, %r138, %r139, %r140, %r141}, [%rd40], %r51;
	wmma.load.b.sync.aligned.row.m16n16k16.global.f16 	{%r142, %r143, %r144, %r145, %r146, %r147, %r148, %r149}, [%rd45], %r52;
	wmma.mma.sync.aligned.col.row.m16n16k16.f32.f32 {%f166, %f165, %f164, %f163, %f162, %f161, %f160, %f159}, {%r134, %r135, %r136, %r137, %r138, %r139, %r140, %r141}, {%r142, %r143, %r144, %r145, %r146, %r147, %r148, %r149}, {%f166, %f165, %f164, %f163, %f162, %f161, %f160, %f159};
$L__BB2_11:
	add.s32 	%r177, %r174, 64;
	add.s32 	%r173, %r173, 4;
	setp.ne.s32 	%p41, %r173, 0;
	add.s32 	%r174, %r28, 16;
	@%p41 bra 	$L__BB2_3;
$L__BB2_12:
	setp.eq.s32 	%p42, %r10, 0;
	@%p42 bra 	$L__BB2_17;
	neg.s32 	%r176, %r10;
$L__BB2_14:
	.pragma "nounroll";
	setp.eq.s16 	%p43, %rs2, 0;
	setp.eq.s16 	%p44, %rs1, 0;
	selp.b32 	%r40, %r3, %r177, %p44;
	selp.b32 	%r150, %r177, %r3, %p44;
	selp.b32 	%r151, %r177, %r4, %p43;
	selp.b32 	%r152, %r4, %r177, %p43;
	setp.ge.u32 	%p45, %r40, %r5;
	setp.ge.u32 	%p46, %r150, %r6;
	or.pred  	%p47, %p45, %p46;
	setp.ge.u32 	%p48, %r151, %r7;
	or.pred  	%p49, %p47, %p48;
	setp.ge.u32 	%p50, %r152, %r8;
	or.pred  	%p51, %p49, %p50;
	@%p51 bra 	$L__BB2_16;
	cvt.u64.u32 	%rd46, %r40;
	mul.lo.s32 	%r153, %r150, %r51;
	cvt.u64.u32 	%rd47, %r153;
	add.s64 	%rd48, %rd47, %rd46;
	shl.b64 	%rd49, %rd48, 1;
	add.s64 	%rd50, %rd2, %rd49;
	cvt.u64.u32 	%rd51, %r151;
	mul.lo.s32 	%r154, %r152, %r52;
	cvt.u64.u32 	%rd52, %r154;
	add.s64 	%rd53, %rd52, %rd51;
	shl.b64 	%rd54, %rd53, 1;
	add.s64 	%rd55, %rd1, %rd54;
	wmma.load.a.sync.aligned.col.m16n16k16.global.f16 	{%r155, %r156, %r157, %r158, %r159, %r160, %r161, %r162}, [%rd50], %r51;
	wmma.load.b.sync.aligned.row.m16n16k16.global.f16 	{%r163, %r164, %r165, %r166, %r167, %r168, %r169, %r170}, [%rd55], %r52;
	wmma.mma.sync.aligned.col.row.m16n16k16.f32.f32 {%f166, %f165, %f164, %f163, %f162, %f161, %f160, %f159}, {%r155, %r156, %r157, %r158, %r159, %r160, %r161, %r162}, {%r163, %r164, %r165, %r166, %r167, %r168, %r169, %r170}, {%f166, %f165, %f164, %f163, %f162, %f161, %f160, %f159};
$L__BB2_16:
	add.s32 	%r177, %r177, 16;
	add.s32 	%r176, %r176, 1;
	setp.ne.s32 	%p52, %r176, 0;
	@%p52 bra 	$L__BB2_14;
$L__BB2_17:
	shl.b32 	%r46, %r1, 4;
	shl.b32 	%r47, %r2, 4;
	setp.ge.u32 	%p53, %r46, %r48;
	setp.ge.u32 	%p54, %r47, %r49;
	or.pred  	%p55, %p53, %p54;
	@%p55 bra 	$L__BB2_19;
	ld.param.u32 	%r172, [_Z33wmma_gemm_a_col_major_b_col_majorI6__halffLi16ELi16ELi16EN6nvcuda4wmma9col_majorENS2_9row_majorEEvPKT_S7_PT0_jjjjjjbbff_param_8];
	ld.param.u64 	%rd62, [_Z33wmma_gemm_a_col_major_b_col_majorI6__halffLi16ELi16ELi16EN6nvcuda4wmma9col_majorENS2_9row_majorEEvPKT_S7_PT0_jjjjjjbbff_param_2];
	cvt.u64.u32 	%rd56, %r46;
	mul.lo.s32 	%r171, %r172, %r47;
	cvt.u64.u32 	%rd57, %r171;
	add.s64 	%rd58, %rd57, %rd56;
	cvta.to.global.u64 	%rd59, %rd62;
	shl.b64 	%rd60, %rd58, 2;
	add.s64 	%rd61, %rd59, %rd60;
	wmma.load.c.sync.aligned.col.m16n16k16.global.f32 	{%f127, %f128, %f129, %f130, %f131, %f132, %f133, %f134}, [%rd61], %r172;
	mul.f32 	%f135, %f122, %f127;
	fma.rn.f32 	%f136, %f121, %f166, %f135;
	mul.f32 	%f137, %f122, %f128;
	fma.rn.f32 	%f138, %f121, %f165, %f137;
	mul.f32 	%f139, %f122, %f129;
	fma.rn.f32 	%f140, %f121, %f164, %f139;
	mul.f32 	%f141, %f122, %f130;
	fma.rn.f32 	%f142, %f121, %f163, %f141;
	mul.f32 	%f143, %f122, %f131;
	fma.rn.f32 	%f144, %f121, %f162, %f143;
	mul.f32 	%f145, %f122, %f132;
	fma.rn.f32 	%f146, %f121, %f161, %f145;
	mul.f32 	%f147, %f122, %f133;
	fma.rn.f32 	%f148, %f121, %f160, %f147;
	mul.f32 	%f149, %f122, %f134;
	fma.rn.f32 	%f150, %f121, %f159, %f149;
	wmma.store.d.sync.aligned.col.m16n16k16.global.f32 	[%rd61], {%f136, %f138, %f140, %f142, %f144, %f146, %f148, %f150}, %r172;
$L__BB2_19:
	ret;

}
	// .globl	_Z33wmma_gemm_a_col_major_b_col_majorI6__halffLi16ELi16ELi16EN6nvcuda4wmma9row_majorES3_EvPKT_S6_PT0_jjjjjjbbff
.visible .entry _Z33wmma_gemm_a_col_major_b_col_majorI6__halffLi16ELi16ELi16EN6nvcuda4wmma9row_majorES3_EvPKT_S6_PT0_jjjjjjbbff(
	.param .u64 .ptr .align 1 _Z33wmma_gemm_a_col_major_b_col_majorI6__halffLi16ELi16ELi16EN6nvcuda4wmma9row_majorES3_EvPKT_S6_PT0_jjjjjjbbff_param_0,
	.param .u64 .ptr .align 1 _Z33wmma_gemm_a_col_major_b_col_majorI6__halffLi16ELi16ELi16EN6nvcuda4wmma9row_majorES3_EvPKT_S6_PT0_jjjjjjbbff_param_1,
	.param .u64 .ptr .align 1 _Z33wmma_gemm_a_col_major_b_col_majorI6__halffLi16ELi16ELi16EN6nvcuda4wmma9row_majorES3_EvPKT_S6_PT0_jjjjjjbbff_param_2,
	.param .u32 _Z33wmma_gemm_a_col_major_b_col_majorI6__halffLi16ELi16ELi16EN6nvcuda4wmma9row_majorES3_EvPKT_S6_PT0_jjjjjjbbff_param_3,
	.param .u32 _Z33wmma_gemm_a_col_major_b_col_majorI6__halffLi16ELi16ELi16EN6nvcuda4wmma9row_majorES3_EvPKT_S6_PT0_jjjjjjbbff_param_4,
	.param .u32 _Z33wmma_gemm_a_col_major_b_col_majorI6__halffLi16ELi16ELi16EN6nvcuda4wmma9row_majorES3_EvPKT_S6_PT0_jjjjjjbbff_param_5,
	.param .u32 _Z33wmma_gemm_a_col_major_b_col_majorI6__halffLi16ELi16ELi16EN6nvcuda4wmma9row_majorES3_EvPKT_S6_PT0_jjjjjjbbff_param_6,
	.param .u32 _Z33wmma_gemm_a_col_major_b_col_majorI6__halffLi16ELi16ELi16EN6nvcuda4wmma9row_majorES3_EvPKT_S6_PT0_jjjjjjbbff_param_7,
	.param .u32 _Z33wmma_gemm_a_col_major_b_col_majorI6__halffLi16ELi16ELi16EN6nvcuda4wmma9row_majorES3_EvPKT_S6_PT0_jjjjjjbbff_param_8,
	.param .u8 _Z33wmma_gemm_a_col_major_b_col_majorI6__halffLi16ELi16ELi16EN6nvcuda4wmma9row_majorES3_EvPKT_S6_PT0_jjjjjjbbff_param_9,
	.param .u8 _Z33wmma_gemm_a_col_major_b_col_majorI6__halffLi16ELi16ELi16EN6nvcuda4wmma9row_majorES3_EvPKT_S6_PT0_jjjjjjbbff_param_10,
	.param .f32 _Z33wmma_gemm_a_col_major_b_col_majorI6__halffLi16ELi16ELi16EN6nvcuda4wmma9row_majorES3_EvPKT_S6_PT0_jjjjjjbbff_param_11,
	.param .f32 _Z33wmma_gemm_a_col_major_b_col_majorI6__halffLi16ELi16ELi16EN6nvcuda4wmma9row_majorES3_EvPKT_S6_PT0_jjjjjjbbff_param_12
)
{
	.reg .pred 	%p<56>;
	.reg .b16 	%rs<3>;
	.reg .b32 	%r<178>;
	.reg .b32 	%f<231>;
	.reg .b64 	%rd<63>;

	ld.param.u64 	%rd4, [_Z33wmma_gemm_a_col_major_b_col_majorI6__halffLi16ELi16ELi16EN6nvcuda4wmma9row_majorES3_EvPKT_S6_PT0_jjjjjjbbff_param_0];
	ld.param.u64 	%rd5, [_Z33wmma_gemm_a_col_major_b_col_majorI6__halffLi16ELi16ELi16EN6nvcuda4wmma9row_majorES3_EvPKT_S6_PT0_jjjjjjbbff_param_1];
	ld.param.u32 	%r48, [_Z33wmma_gemm_a_col_major_b_col_majorI6__halffLi16ELi16ELi16EN6nvcuda4wmma9row_majorES3_EvPKT_S6_PT0_jjjjjjbbff_param_3];
	ld.param.u32 	%r49, [_Z33wmma_gemm_a_col_major_b_col_majorI6__halffLi16ELi16ELi16EN6nvcuda4wmma9row_majorES3_EvPKT_S6_PT0_jjjjjjbbff_param_4];
	ld.param.u32 	%r50, [_Z33wmma_gemm_a_col_major_b_col_majorI6__halffLi16ELi16ELi16EN6nvcuda4wmma9row_majorES3_EvPKT_S6_PT0_jjjjjjbbff_param_5];
	ld.param.u32 	%r51, [_Z33wmma_gemm_a_col_major_b_col_majorI6__halffLi16ELi16ELi16EN6nvcuda4wmma9row_majorES3_EvPKT_S6_PT0_jjjjjjbbff_param_6];
	ld.param.u32 	%r52, [_Z33wmma_gemm_a_col_major_b_col_majorI6__halffLi16ELi16ELi16EN6nvcuda4wmma9row_majorES3_EvPKT_S6_PT0_jjjjjjbbff_param_7];
	ld.param.s8 	%rs1, [_Z33wmma_gemm_a_col_major_b_col_majorI6__halffLi16ELi16ELi16EN6nvcuda4wmma9row_majorES3_EvPKT_S6_PT0_jjjjjjbbff_param_9];
	ld.param.s8 	%rs2, [_Z33wmma_gemm_a_col_major_b_col_majorI6__halffLi16ELi16ELi16EN6nvcuda4wmma9row_majorES3_EvPKT_S6_PT0_jjjjjjbbff_param_10];
	ld.param.f32 	%f121, [_Z33wmma_gemm_a_col_major_b_col_majorI6__halffLi16ELi16ELi16EN6nvcuda4wmma9row_majorES3_EvPKT_S6_PT0_jjjjjjbbff_param_11];
	ld.param.f32 	%f122, [_Z33wmma_gemm_a_col_major_b_col_majorI6__halffLi16ELi16ELi16EN6nvcuda4wmma9row_majorES3_EvPKT_S6_PT0_jjjjjjbbff_param_12];
	cvta.to.global.u64 	%rd1, %rd5;
	cvta.to.global.u64 	%rd2, %rd4;
	mov.u32 	%r54, %ctaid.x;
	mov.u32 	%r55, %ntid.x;
	mov.u32 	%r56, %tid.x;
	mad.lo.s32 	%r57, %r54, %r55, %r56;
	shr.u32 	%r1, %r57, 5;
	mov.u32 	%r58, %ctaid.y;
	mov.u32 	%r59, %ntid.y;
	mov.u32 	%r60, %tid.y;
	mad.lo.s32 	%r2, %r58, %r59, %r60;
	setp.eq.s32 	%p1, %r50, 0;
	mov.f32 	%f159, 0f00000000;
	mov.f32 	%f160, %f159;
	mov.f32 	%f161, %f159;
	mov.f32 	%f162, %f159;
	mov.f32 	%f163, %f159;
	mov.f32 	%f164, %f159;
	mov.f32 	%f165, %f159;
	mov.f32 	%f166, %f159;
	@%p1 bra 	$L__BB3_17;
	setp.eq.s16 	%p2, %rs1, 0;
	shl.b32 	%r3, %r1, 4;
	setp.eq.s16 	%p3, %rs2, 0;
	shl.b32 	%r4, %r2, 4;
	selp.b32 	%r5, %r48, %r50, %p2;
	selp.b32 	%r6, %r50, %r48, %p2;
	selp.b32 	%r7, %r50, %r49, %p3;
	selp.b32 	%r8, %r49, %r50, %p3;
	add.s32 	%r62, %r50, -1;
	shr.u32 	%r63, %r62, 4;
	add.s32 	%r9, %r63, 1;
	and.b32  	%r10, %r9, 3;
	setp.lt.u32 	%p4, %r50, 49;
	mov.b32 	%r177, 0;
	mov.f32 	%f159, 0f00000000;
	@%p4 bra 	$L__BB3_12;
	and.b32  	%r65, %r9, 536870908;
	neg.s32 	%r173, %r65;
	mov.b32 	%r174, 0;
	mov.f32 	%f159, 0f00000000;
	mov.f32 	%f160, %f159;
	mov.f32 	%f161, %f159;
	mov.f32 	%f162, %f159;
	mov.f32 	%f163, %f159;
	mov.f32 	%f164, %f159;
	mov.f32 	%f165, %f159;
	mov.f32 	%f166, %f159;
$L__BB3_3:
	setp.eq.s16 	%p5, %rs2, 0;
	setp.eq.s16 	%p6, %rs1, 0;
	selp.b32 	%r14, %r3, %r174, %p6;
	selp.b32 	%r66, %r174, %r3, %p6;
	selp.b32 	%r67, %r174, %r4, %p5;
	selp.b32 	%r68, %r4, %r174, %p5;
	setp.ge.u32 	%p7, %r14, %r5;
	setp.ge.u32 	%p8, %r66, %r6;
	or.pred  	%p9, %p7, %p8;
	setp.ge.u32 	%p10, %r67, %r7;
	or.pred  	%p11, %p9, %p10;
	setp.ge.u32 	%p12, %r68, %r8;
	or.pred  	%p13, %p11, %p12;
	@%p13 bra 	$L__BB3_5;
	cvt.u64.u32 	%rd6, %r14;
	mul.lo.s32 	%r69, %r66, %r51;
	cvt.u64.u32 	%rd7, %r69;
	add.s64 	%rd8, %rd7, %rd6;
	shl.b64 	%rd9, %rd8, 1;
	add.s64 	%rd10, %rd2, %rd9;
	cvt.u64.u32 	%rd11, %r67;
	mul.lo.s32 	%r70, %r68, %r52;
	cvt.u64.u32 	%rd12, %r70;
	add.s64 	%rd13, %rd12, %rd11;
	shl.b64 	%rd14, %rd13, 1;
	add.s64 	%rd15, %rd1, %rd14;
	wmma.load.a.sync.aligned.row.m16n16k16.global.f16 	{%r71, %r72, %r73, %r74, %r75, %r76, %r77, %r78}, [%rd10], %r51;
	wmma.load.b.sync.aligned.row.m16n16k16.global.f16 	{%r79, %r80, %r81, %r82, %r83, %r84, %r85, %r86}, [%rd15], %r52;
	wmma.mma.sync.aligned.row.row.m16n16k16.f32.f32 {%f166, %f165, %f164, %f163, %f162, %f161, %f160, %f159}, {%r71, %r72, %r73, %r74, %r75, %r76, %r77, %r78}, {%r79, %r80, %r81, %r82, %r83, %r84, %r85, %r86}, {%f166, %f165, %f164, %f163, %f162, %f161, %f160, %f159};
$L__BB3_5:
	setp.eq.s16 	%p14, %rs2, 0;
	setp.eq.s16 	%p15, %rs1, 0;
	add.s32 	%r18, %r174, 16;
	selp.b32 	%r19, %r3, %r18, %p15;
	selp.b32 	%r87, %r18, %r3, %p15;
	selp.b32 	%r88, %r18, %r4, %p14;
	selp.b32 	%r89, %r4, %r18, %p14;
	setp.ge.u32 	%p16, %r19, %r5;
	setp.ge.u32 	%p17, %r87, %r6;
	or.pred  	%p18, %p16, %p17;
	setp.ge.u32 	%p19, %r88, %r7;
	or.pred  	%p20, %p18, %p19;
	setp.ge.u32 	%p21, %r89, %r8;
	or.pred  	%p22, %p20, %p21;
	@%p22 bra 	$L__BB3_7;
	cvt.u64.u32 	%rd16, %r19;
	mul.lo.s32 	%r90, %r87, %r51;
	cvt.u64.u32 	%rd17, %r90;
	add.s64 	%rd18, %rd17, %rd16;
	shl.b64 	%rd19, %rd18, 1;
	add.s64 	%rd20, %rd2, %rd19;
	cvt.u64.u32 	%rd21, %r88;
	mul.lo.s32 	%r91, %r89, %r52;
	cvt.u64.u32 	%rd22, %r91;
	add.s64 	%rd23, %rd22, %rd21;
	shl.b64 	%rd24, %rd23, 1;
	add.s64 	%rd25, %rd1, %rd24;
	wmma.load.a.sync.aligned.row.m16n16k16.global.f16 	{%r92, %r93, %r94, %r95, %r96, %r97, %r98, %r99}, [%rd20], %r51;
	wmma.load.b.sync.aligned.row.m16n16k16.global.f16 	{%r100, %r101, %r102, %r103, %r104, %r105, %r106, %r107}, [%rd25], %r52;
	wmma.mma.sync.aligned.row.row.m16n16k16.f32.f32 {%f166, %f165, %f164, %f163, %f162, %f161, %f160, %f159}, {%r92, %r93, %r94, %r95, %r96, %r97, %r98, %r99}, {%r100, %r101, %r102, %r103, %r104, %r105, %r106, %r107}, {%f166, %f165, %f164, %f163, %f162, %f161, %f160, %f159};
$L__BB3_7:
	setp.eq.s16 	%p23, %rs2, 0;
	setp.eq.s16 	%p24, %rs1, 0;
	add.s32 	%r23, %r18, 16;
	selp.b32 	%r24, %r3, %r23, %p24;
	selp.b32 	%r108, %r23, %r3, %p24;
	selp.b32 	%r109, %r23, %r4, %p23;
	selp.b32 	%r110, %r4, %r23, %p23;
	setp.ge.u32 	%p25, %r24, %r5;
	setp.ge.u32 	%p26, %r108, %r6;
	or.pred  	%p27, %p25, %p26;
	setp.ge.u32 	%p28, %r109, %r7;
	or.pred  	%p29, %p27, %p28;
	setp.ge.u32 	%p30, %r110, %r8;
	or.pred  	%p31, %p29, %p30;
	@%p31 bra 	$L__BB3_9;
	cvt.u64.u32 	%rd26, %r24;
	mul.lo.s32 	%r111, %r108, %r51;
	cvt.u64.u32 	%rd27, %r111;
	add.s64 	%rd28, %rd27, %rd26;
	shl.b64 	%rd29, %rd28, 1;
	add.s64 	%rd30, %rd2, %rd29;
	cvt.u64.u32 	%rd31, %r109;
	mul.lo.s32 	%r112, %r110, %r52;
	cvt.u64.u32 	%rd32, %r112;
	add.s64 	%rd33, %rd32, %rd31;
	shl.b64 	%rd34, %rd33, 1;
	add.s64 	%rd35, %rd1, %rd34;
	wmma.load.a.sync.aligned.row.m16n16k16.global.f16 	{%r113, %r114, %r115, %r116, %r117, %r118, %r119, %r120}, [%rd30], %r51;
	wmma.load.b.sync.aligned.row.m16n16k16.global.f16 	{%r121, %r122, %r123, %r124, %r125, %r126, %r127, %r128}, [%rd35], %r52;
	wmma.mma.sync.aligned.row.row.m16n16k16.f32.f32 {%f166, %f165, %f164, %f163, %f162, %f161, %f160, %f159}, {%r113, %r114, %r115, %r116, %r117, %r118, %r119, %r120}, {%r121, %r122, %r123, %r124, %r125, %r126, %r127, %r128}, {%f166, %f165, %f164, %f163, %f162, %f161, %f160, %f159};
$L__BB3_9:
	setp.eq.s16 	%p32, %rs2, 0;
	setp.eq.s16 	%p33, %rs1, 0;
	add.s32 	%r28, %r23, 16;
	selp.b32 	%r29, %r3, %r28, %p33;
	selp.b32 	%r129, %r28, %r3, %p33;
	selp.b32 	%r130, %r28, %r4, %p32;
	selp.b32 	%r131, %r4, %r28, %p32;
	setp.ge.u32 	%p34, %r29, %r5;
	setp.ge.u32 	%p35, %r129, %r6;
	or.pred  	%p36, %p34, %p35;
	setp.ge.u32 	%p37, %r130, %r7;
	or.pred  	%p38, %p36, %p37;
	setp.ge.u32 	%p39, %r131, %r8;
	or.pred  	%p40, %p38, %p39;
	@%p40 bra 	$L__BB3_11;
	cvt.u64.u32 	%rd36, %r29;
	mul.lo.s32 	%r132, %r129, %r51;
	cvt.u64.u32 	%rd37, %r132;
	add.s64 	%rd38, %rd37, %rd36;
	shl.b64 	%rd39, %rd38, 1;
	add.s64 	%rd40, %rd2, %rd39;
	cvt.u64.u32 	%rd41, %r130;
	mul.lo.s32 	%r133, %r131, %r52;
	cvt.u64.u32 	%rd42, %r133;
	add.s64 	%rd43, %rd42, %rd41;
	shl.b64 	%rd44, %rd43, 1;
	add.s64 	%rd45, %rd1, %rd44;
	wmma.load.a.sync.aligned.row.m16n16k16.global.f16 	{%r134, %r135, %r136, %r137, %r138, %r139, %r140, %r141}, [%rd40], %r51;
	wmma.load.b.sync.aligned.row.m16n16k16.global.f16 	{%r142, %r143, %r144, %r145, %r146, %r147, %r148, %r149}, [%rd45], %r52;
	wmma.mma.sync.aligned.row.row.m16n16k16.f32.f32 {%f166, %f165, %f164, %f163, %f162, %f161, %f160, %f159}, {%r134, %r135, %r136, %r137, %r138, %r139, %r140, %r141}, {%r142, %r143, %r144, %r145, %r146, %r147, %r148, %r149}, {%f166, %f165, %f164, %f163, %f162, %f161, %f160, %f159};
$L__BB3_11:
	add.s32 	%r177, %r174, 64;
	add.s32 	%r173, %r173, 4;
	setp.ne.s32 	%p41, %r173, 0;
	add.s32 	%r174, %r28, 16;
	@%p41 bra 	$L__BB3_3;
$L__BB3_12:
	setp.eq.s32 	%p42, %r10, 0;
	@%p42 bra 	$L__BB3_17;
	neg.s32 	%r176, %r10;
$L__BB3_14:
	.pragma "nounroll";
	setp.eq.s16 	%p43, %rs2, 0;
	setp.eq.s16 	%p44, %rs1, 0;
	selp.b32 	%r40, %r3, %r177, %p44;
	selp.b32 	%r150, %r177, %r3, %p44;
	selp.b32 	%r151, %r177, %r4, %p43;
	selp.b32 	%r152, %r4, %r177, %p43;
	setp.ge.u32 	%p45, %r40, %r5;
	setp.ge.u32 	%p46, %r150, %r6;
	or.pred  	%p47, %p45, %p46;
	setp.ge.u32 	%p48, %r151, %r7;
	or.pred  	%p49, %p47, %p48;
	setp.ge.u32 	%p50, %r152, %r8;
	or.pred  	%p51, %p49, %p50;
	@%p51 bra 	$L__BB3_16;
	cvt.u64.u32 	%rd46, %r40;
	mul.lo.s32 	%r153, %r150, %r51;
	cvt.u64.u32 	%rd47, %r153;
	add.s64 	%rd48, %rd47, %rd46;
	shl.b64 	%rd49, %rd48, 1;
	add.s64 	%rd50, %rd2, %rd49;
	cvt.u64.u32 	%rd51, %r151;
	mul.lo.s32 	%r154, %r152, %r52;
	cvt.u64.u32 	%rd52, %r154;
	add.s64 	%rd53, %rd52, %rd51;
	shl.b64 	%rd54, %rd53, 1;
	add.s64 	%rd55, %rd1, %rd54;
	wmma.load.a.sync.aligned.row.m16n16k16.global.f16 	{%r155, %r156, %r157, %r158, %r159, %r160, %r161, %r162}, [%rd50], %r51;
	wmma.load.b.sync.aligned.row.m16n16k16.global.f16 	{%r163, %r164, %r165, %r166, %r167, %r168, %r169, %r170}, [%rd55], %r52;
	wmma.mma.sync.aligned.row.row.m16n16k16.f32.f32 {%f166, %f165, %f164, %f163, %f162, %f161, %f160, %f159}, {%r155, %r156, %r157, %r158, %r159, %r160, %r161, %r162}, {%r163, %r164, %r165, %r166, %r167, %r168, %r169, %r170}, {%f166, %f165, %f164, %f163, %f162, %f161, %f160, %f159};
$L__BB3_16:
	add.s32 	%r177, %r177, 16;
	add.s32 	%r176, %r176, 1;
	setp.ne.s32 	%p52, %r176, 0;
	@%p52 bra 	$L__BB3_14;
$L__BB3_17:
	shl.b32 	%r46, %r1, 4;
	shl.b32 	%r47, %r2, 4;
	setp.ge.u32 	%p53, %r46, %r48;
	setp.ge.u32 	%p54, %r47, %r49;
	or.pred  	%p55, %p53, %p54;
	@%p55 bra 	$L__BB3_19;
	ld.param.u32 	%r172, [_Z33wmma_gemm_a_col_major_b_col_majorI6__halffLi16ELi16ELi16EN6nvcuda4wmma9row_majorES3_EvPKT_S6_PT0_jjjjjjbbff_param_8];
	ld.param.u64 	%rd62, [_Z33wmma_gemm_a_col_major_b_col_majorI6__halffLi16ELi16ELi16EN6nvcuda4wmma9row_majorES3_EvPKT_S6_PT0_jjjjjjbbff_param_2];
	cvt.u64.u32 	%rd56, %r46;
	mul.lo.s32 	%r171, %r172, %r47;
	cvt.u64.u32 	%rd57, %r171;
	add.s64 	%rd58, %rd57, %rd56;
	cvta.to.global.u64 	%rd59, %rd62;
	shl.b64 	%rd60, %rd58, 2;
	add.s64 	%rd61, %rd59, %rd60;
	wmma.load.c.sync.aligned.col.m16n16k16.global.f32 	{%f127, %f128, %f129, %f130, %f131, %f132, %f133, %f134}, [%rd61], %r172;
	mul.f32 	%f135, %f122, %f127;
	fma.rn.f32 	%f136, %f121, %f166, %f135;
	mul.f32 	%f137, %f122, %f128;
	fma.rn.f32 	%f138, %f121, %f165, %f137;
	mul.f32 	%f139, %f122, %f129;
	fma.rn.f32 	%f140, %f121, %f164, %f139;
	mul.f32 	%f141, %f122, %f130;
	fma.rn.f32 	%f142, %f121, %f163, %f141;
	mul.f32 	%f143, %f122, %f131;
	fma.rn.f32 	%f144, %f121, %f162, %f143;
	mul.f32 	%f145, %f122, %f132;
	fma.rn.f32 	%f146, %f121, %f161, %f145;
	mul.f32 	%f147, %f122, %f133;
	fma.rn.f32 	%f148, %f121, %f160, %f147;
	mul.f32 	%f149, %f122, %f134;
	fma.rn.f32 	%f150, %f121, %f159, %f149;
	wmma.store.d.sync.aligned.col.m16n16k16.global.f32 	[%rd61], {%f136, %f138, %f140, %f142, %f144, %f146, %f148, %f150}, %r172;
$L__BB3_19:
	ret;

}
	// .globl	_Z33wmma_gemm_a_col_major_b_col_majorIaiLi16ELi16ELi16EN6nvcuda4wmma9col_majorES2_EvPKT_S5_PT0_jjjjjjbbff
.visible .entry _Z33wmma_gemm_a_col_major_b_col_majorIaiLi16ELi16ELi16EN6nvcuda4wmma9col_majorES2_EvPKT_S5_PT0_jjjjjjbbff(
	.param .u64 .ptr .align 1 _Z33wmma_gemm_a_col_major_b_col_majorIaiLi16ELi16ELi16EN6nvcuda4wmma9col_majorES2_EvPKT_S5_PT0_jjjjjjbbff_param_0,
	.param .u64 .ptr .align 1 _Z33wmma_gemm_a_col_major_b_col_majorIaiLi16ELi16ELi16EN6nvcuda4wmma9col_majorES2_EvPKT_S5_PT0_jjjjjjbbff_param_1,
	.param .u64 .ptr .align 1 _Z33wmma_gemm_a_col_major_b_col_majorIaiLi16ELi16ELi16EN6nvcuda4wmma9col_majorES2_EvPKT_S5_PT0_jjjjjjbbff_param_2,
	.param .u32 _Z33wmma_gemm_a_col_major_b_col_majorIaiLi16ELi16ELi16EN6nvcuda4wmma9col_majorES2_EvPKT_S5_PT0_jjjjjjbbff_param_3,
	.param .u32 _Z33wmma_gemm_a_col_major_b_col_majorIaiLi16ELi16ELi16EN6nvcuda4wmma9col_majorES2_EvPKT_S5_PT0_jjjjjjbbff_param_4,
	.param .u32 _Z33wmma_gemm_a_col_major_b_col_majorIaiLi16ELi16ELi16EN6nvcuda4wmma9col_majorES2_EvPKT_S5_PT0_jjjjjjbbff_param_5,
	.param .u32 _Z33wmma_gemm_a_col_major_b_col_majorIaiLi16ELi16ELi16EN6nvcuda4wmma9col_majorES2_EvPKT_S5_PT0_jjjjjjbbff_param_6,
	.param .u32 _Z33wmma_gemm_a_col_major_b_col_majorIaiLi16ELi16ELi16EN6nvcuda4wmma9col_majorES2_EvPKT_S5_PT0_jjjjjjbbff_param_7,
	.param .u32 _Z33wmma_gemm_a_col_major_b_col_majorIaiLi16ELi16ELi16EN6nvcuda4wmma9col_majorES2_EvPKT_S5_PT0_jjjjjjbbff_param_8,
	.param .u8 _Z33wmma_gemm_a_col_major_b_col_majorIaiLi16ELi16ELi16EN6nvcuda4wmma9col_majorES2_EvPKT_S5_PT0_jjjjjjbbff_param_9,
	.param .u8 _Z33wmma_gemm_a_col_major_b_col_majorIaiLi16ELi16ELi16EN6nvcuda4wmma9col_majorES2_EvPKT_S5_PT0_jjjjjjbbff_param_10,
	.param .f32 _Z33wmma_gemm_a_col_major_b_col_majorIaiLi16ELi16ELi16EN6nvcuda4wmma9col_majorES2_EvPKT_S5_PT0_jjjjjjbbff_param_11,
	.param .f32 _Z33wmma_gemm_a_col_major_b_col_majorIaiLi16ELi16ELi16EN6nvcuda4wmma9col_majorES2_EvPKT_S5_PT0_jjjjjjbbff_param_12
)
{
	.reg .pred 	%p<56>;
	.reg .b16 	%rs<3>;
	.reg .b32 	%r<335>;
	.reg .b32 	%f<52>;
	.reg .b64 	%rd<53>;

	ld.param.u64 	%rd4, [_Z33wmma_gemm_a_col_major_b_col_majorIaiLi16ELi16ELi16EN6nvcuda4wmma9col_majorES2_EvPKT_S5_PT0_jjjjjjbbff_param_0];
	ld.param.u64 	%rd5, [_Z33wmma_gemm_a_col_major_b_col_majorIaiLi16ELi16ELi16EN6nvcuda4wmma9col_majorES2_EvPKT_S5_PT0_jjjjjjbbff_param_1];
	ld.param.u32 	%r168, [_Z33wmma_gemm_a_col_major_b_col_majorIaiLi16ELi16ELi16EN6nvcuda4wmma9col_majorES2_EvPKT_S5_PT0_jjjjjjbbff_param_3];
	ld.param.u32 	%r169, [_Z33wmma_gemm_a_col_major_b_col_majorIaiLi16ELi16ELi16EN6nvcuda4wmma9col_majorES2_EvPKT_S5_PT0_jjjjjjbbff_param_4];
	ld.param.u32 	%r170, [_Z33wmma_gemm_a_col_major_b_col_majorIaiLi16ELi16ELi16EN6nvcuda4wmma9col_majorES2_EvPKT_S5_PT0_jjjjjjbbff_param_5];
	ld.param.u32 	%r171, [_Z33wmma_gemm_a_col_major_b_col_majorIaiLi16ELi16ELi16EN6nvcuda4wmma9col_majorES2_EvPKT_S5_PT0_jjjjjjbbff_param_6];
	ld.param.u32 	%r172, [_Z33wmma_gemm_a_col_major_b_col_majorIaiLi16ELi16ELi16EN6nvcuda4wmma9col_majorES2_EvPKT_S5_PT0_jjjjjjbbff_param_7];
	ld.param.s8 	%rs1, [_Z33wmma_gemm_a_col_major_b_col_majorIaiLi16ELi16ELi16EN6nvcuda4wmma9col_majorES2_EvPKT_S5_PT0_jjjjjjbbff_param_9];
	ld.param.s8 	%rs2, [_Z33wmma_gemm_a_col_major_b_col_majorIaiLi16ELi16ELi16EN6nvcuda4wmma9col_majorES2_EvPKT_S5_PT0_jjjjjjbbff_param_10];
	ld.param.f32 	%f17, [_Z33wmma_gemm_a_col_major_b_col_majorIaiLi16ELi16ELi16EN6nvcuda4wmma9col_majorES2_EvPKT_S5_PT0_jjjjjjbbff_param_11];
	ld.param.f32 	%f18, [_Z33wmma_gemm_a_col_major_b_col_majorIaiLi16ELi16ELi16EN6nvcuda4wmma9col_majorES2_EvPKT_S5_PT0_jjjjjjbbff_param_12];
	cvta.to.global.u64 	%rd1, %rd5;
	cvta.to.global.u64 	%rd2, %rd4;
	mov.u32 	%r174, %ctaid.x;
	mov.u32 	%r175, %ntid.x;
	mov.u32 	%r176, %tid.x;
	mad.lo.s32 	%r177, %r174, %r175, %r176;
	shr.u32 	%r1, %r177, 5;
	mov.u32 	%r178, %ctaid.y;
	mov.u32 	%r179, %ntid.y;
	mov.u32 	%r180, %tid.y;
	mad.lo.s32 	%r2, %r178, %r179, %r180;
	setp.eq.s32 	%p1, %r170, 0;
	mov.f32 	%f44, 0f00000000;
	mov.f32 	%f45, %f44;
	mov.f32 	%f46, %f44;
	mov.f32 	%f47, %f44;
	mov.f32 	%f48, %f44;
	mov.f32 	%f49, %f44;
	mov.f32 	%f50, %f44;
	mov.f32 	%f51, %f44;
	@%p1 bra 	$L__BB4_18;
	setp.eq.s16 	%p2, %rs1, 0;
	shl.b32 	%r3, %r1, 4;
	setp.eq.s16 	%p3, %rs2, 0;
	shl.b32 	%r4, %r2, 4;
	selp.b32 	%r5, %r168, %r170, %p2;
	selp.b32 	%r6, %r170, %r168, %p2;
	selp.b32 	%r7, %r170, %r169, %p3;
	selp.b32 	%r8, %r169, %r170, %p3;
	add.s32 	%r183, %r170, -1;
	shr.u32 	%r184, %r183, 4;
	add.s32 	%r9, %r184, 1;
	and.b32  	%r10, %r9, 3;
	setp.lt.u32 	%p4, %r170, 49;
	mov.b32 	%r260, 0;
	mov.u32 	%r261, %r260;
	mov.u32 	%r262, %r260;
	mov.u32 	%r263, %r260;
	mov.u32 	%r264, %r260;
	mov.u32 	%r265, %r260;
	mov.u32 	%r266, %r260;
	mov.u32 	%r267, %r260;
	mov.u32 	%r318, %r260;
	@%p4 bra 	$L__BB4_12;
	and.b32  	%r186, %r9, 536870908;
	neg.s32 	%r250, %r186;
	mov.b32 	%r260, 0;
	mov.u32 	%r259, %r260;
$L__BB4_3:
	setp.eq.s16 	%p5, %rs2, 0;
	setp.eq.s16 	%p6, %rs1, 0;
	selp.b32 	%r22, %r3, %r259, %p6;
	selp.b32 	%r187, %r259, %r3, %p6;
	selp.b32 	%r188, %r259, %r4, %p5;
	selp.b32 	%r189, %r4, %r259, %p5;
	setp.ge.u32 	%p7, %r22, %r5;
	setp.ge.u32 	%p8, %r187, %r6;
	or.pred  	%p9, %p7, %p8;
	setp.ge.u32 	%p10, %r188, %r7;
	or.pred  	%p11, %p9, %p10;
	setp.ge.u32 	%p12, %r189, %r8;
	or.pred  	%p13, %p11, %p12;
	@%p13 bra 	$L__BB4_5;
	cvt.u64.u32 	%rd6, %r22;
	mul.lo.s32 	%r190, %r187, %r171;
	cvt.u64.u32 	%rd7, %r190;
	add.s64 	%rd8, %rd7, %rd6;
	add.s64 	%rd9, %rd2, %rd8;
	cvt.u64.u32 	%rd10, %r188;
	mul.lo.s32 	%r191, %r189, %r172;
	cvt.u64.u32 	%rd11, %r191;
	add.s64 	%rd12, %rd11, %rd10;
	add.s64 	%rd13, %rd1, %rd12;
	wmma.load.a.sync.aligned.col.m16n16k16.global.s8 	{%r192, %r193}, [%rd9], %r171;
	wmma.load.b.sync.aligned.col.m16n16k16.global.s8 	{%r194, %r195}, [%rd13], %r172;
	wmma.mma.sync.aligned.col.col.m16n16k16.s32.s8.s8.s32 {%r267, %r266, %r265, %r264, %r263, %r262, %r261, %r260}, {%r192, %r193}, {%r194, %r195}, {%r267, %r266, %r265, %r264, %r263, %r262, %r261, %r260};
$L__BB4_5:
	add.s32 	%r42, %r259, 16;
	selp.b32 	%r43, %r3, %r42, %p6;
	selp.b32 	%r196, %r42, %r3, %p6;
	selp.b32 	%r197, %r42, %r4, %p5;
	selp.b32 	%r198, %r4, %r42, %p5;
	setp.ge.u32 	%p16, %r43, %r5;
	setp.ge.u32 	%p17, %r196, %r6;
	or.pred  	%p18, %p16, %p17;
	setp.ge.u32 	%p19, %r197, %r7;
	or.pred  	%p20, %p18, %p19;
	setp.ge.u32 	%p21, %r198, %r8;
	or.pred  	%p22, %p20, %p21;
	@%p22 bra 	$L__BB4_7;
	cvt.u64.u32 	%rd14, %r43;
	mul.lo.s32 	%r199, %r196, %r171;
	cvt.u64.u32 	%rd15, %r199;
	add.s64 	%rd16, %rd15, %rd14;
	add.s64 	%rd17, %rd2, %rd16;
	cvt.u64.u32 	%rd18, %r197;
	mul.lo.s32 	%r200, %r198, %r172;
	cvt.u64.u32 	%rd19, %r200;
	add.s64 	%rd20, %rd19, %rd18;
	add.s64 	%rd21, %rd1, %rd20;
	wmma.load.a.sync.aligned.col.m16n16k16.global.s8 	{%r201, %r202}, [%rd17], %r171;
	wmma.load.b.sync.aligned.col.m16n16k16.global.s8 	{%r203, %r204}, [%rd21], %r172;
	wmma.mma.sync.aligned.col.col.m16n16k16.s32.s8.s8.s32 {%r267, %r266, %r265, %r264, %r263, %r262, %r261, %r260}, {%r201, %r202}, {%r203, %r204}, {%r267, %r266, %r265, %r264, %r263, %r262, %r261, %r260};
$L__BB4_7:
	add.s32 	%r63, %r42, 16;
	selp.b32 	%r64, %r3, %r63, %p6;
	selp.b32 	%r205, %r63, %r3, %p6;
	selp.b32 	%r206, %r63, %r4, %p5;
	selp.b32 	%r207, %r4, %r63, %p5;
	setp.ge.u32 	%p25, %r64, %r5;
	setp.ge.u32 	%p26, %r205, %r6;
	or.pred  	%p27, %p25, %p26;
	setp.ge.u32 	%p28, %r206, %r7;
	or.pred  	%p29, %p27, %p28;
	setp.ge.u32 	%p30, %r207, %r8;
	or.pred  	%p31, %p29, %p30;
	@%p31 bra 	$L__BB4_9;
	cvt.u64.u32 	%rd22, %r64;
	mul.lo.s32 	%r208, %r205, %r171;
	cvt.u64.u32 	%rd23, %r208;
	add.s64 	%rd24, %rd23, %rd22;
	add.s64 	%rd25, %rd2, %rd24;
	cvt.u64.u32 	%rd26, %r206;
	mul.lo.s32 	%r209, %r207, %r172;
	cvt.u64.u32 	%rd27, %r209;
	add.s64 	%rd28, %rd27, %rd26;
	add.s64 	%rd29, %rd1, %rd28;
	wmma.load.a.sync.aligned.col.m16n16k16.global.s8 	{%r210, %r211}, [%rd25], %r171;
	wmma.load.b.sync.aligned.col.m16n16k16.global.s8 	{%r212, %r213}, [%rd29], %r172;
	wmma.mma.sync.aligned.col.col.m16n16k16.s32.s8.s8.s32 {%r267, %r266, %r265, %r264, %r263, %r262, %r261, %r260}, {%r210, %r211}, {%r212, %r213}, {%r267, %r266, %r265, %r264, %r263, %r262, %r261, %r260};
$L__BB4_9:
	add.s32 	%r84, %r63, 16;
	selp.b32 	%r85, %r3, %r84, %p6;
	selp.b32 	%r214, %r84, %r3, %p6;
	selp.b32 	%r215, %r84, %r4, %p5;
	selp.b32 	%r216, %r4, %r84, %p5;
	setp.ge.u32 	%p34, %r85, %r5;
	setp.ge.u32 	%p35, %r214, %r6;
	or.pred  	%p36, %p34, %p35;
	setp.ge.u32 	%p37, %r215, %r7;
	or.pred  	%p38, %p36, %p37;
	setp.ge.u32 	%p39, %r216, %r8;
	or.pred  	%p40, %p38, %p39;
	@%p40 bra 	$L__BB4_11;
	cvt.u64.u32 	%rd30, %r85;
	mul.lo.s32 	%r217, %r214, %r171;
	cvt.u64.u32 	%rd31, %r217;
	add.s64 	%rd32, %rd31, %rd30;
	add.s64 	%rd33, %rd2, %rd32;
	cvt.u64.u32 	%rd34, %r215;
	mul.lo.s32 	%r218, %r216, %r172;
	cvt.u64.u32 	%rd35, %r218;
	add.s64 	%rd36, %rd35, %rd34;
	add.s64 	%rd37, %rd1, %rd36;
	wmma.load.a.sync.aligned.col.m16n16k16.global.s8 	{%r219, %r220}, [%rd33], %r171;
	wmma.load.b.sync.aligned.col.m16n16k16.global.s8 	{%r221, %r222}, [%rd37], %r172;
	wmma.mma.sync.aligned.col.col.m16n16k16.s32.s8.s8.s32 {%r267, %r266, %r265, %r264, %r263, %r262, %r261, %r260}, {%r219, %r220}, {%r221, %r222}, {%r267, %r266, %r265, %r264, %r263, %r262, %r261, %r260};
$L__BB4_11:
	add.s32 	%r318, %r259, 64;
	add.s32 	%r250, %r250, 4;
	setp.ne.s32 	%p41, %r250, 0;
	add.s32 	%r259, %r84, 16;
	@%p41 bra 	$L__BB4_3;
$L__BB4_12:
	setp.eq.s32 	%p42, %r10, 0;
	@%p42 bra 	$L__BB4_17;
	neg.s32 	%r309, %r10;
$L__BB4_14:
	.pragma "nounroll";
	setp.eq.s16 	%p43, %rs2, 0;
	setp.eq.s16 	%p44, %rs1, 0;
	selp.b32 	%r136, %r3, %r318, %p44;
	selp.b32 	%r223, %r318, %r3, %p44;
	selp.b32 	%r224, %r318, %r4, %p43;
	selp.b32 	%r225, %r4, %r318, %p43;
	setp.ge.u32 	%p45, %r136, %r5;
	setp.ge.u32 	%p46, %r223, %r6;
	or.pred  	%p47, %p45, %p46;
	setp.ge.u32 	%p48, %r224, %r7;
	or.pred  	%p49, %p47, %p48;
	setp.ge.u32 	%p50, %r225, %r8;
	or.pred  	%p51, %p49, %p50;
	@%p51 bra 	$L__BB4_16;
	cvt.u64.u32 	%rd38, %r136;
	mul.lo.s32 	%r226, %r223, %r171;
	cvt.u64.u32 	%rd39, %r226;
	add.s64 	%rd40, %rd39, %rd38;
	add.s64 	%rd41, %rd2, %rd40;
	cvt.u64.u32 	%rd42, %r224;
	mul.lo.s32 	%r227, %r225, %r172;
	cvt.u64.u32 	%rd43, %r227;
	add.s64 	%rd44, %rd43, %rd42;
	add.s64 	%rd45, %rd1, %rd44;
	wmma.load.a.sync.aligned.col.m16n16k16.global.s8 	{%r228, %r229}, [%rd41], %r171;
	wmma.load.b.sync.aligned.col.m16n16k16.global.s8 	{%r230, %r231}, [%rd45], %r172;
	wmma.mma.sync.aligned.col.col.m16n16k16.s32.s8.s8.s32 {%r267, %r266, %r265, %r264, %r263, %r262, %r261, %r260}, {%r228, %r229}, {%r230, %r231}, {%r267, %r266, %r265, %r264, %r263, %r262, %r261, %r260};
$L__BB4_16:
	add.s32 	%r318, %r318, 16;
	add.s32 	%r309, %r309, 1;
	setp.ne.s32 	%p52, %r309, 0;
	@%p52 bra 	$L__BB4_14;
$L__BB4_17:
	cvt.rn.f32.s32 	%f51, %r267;
	cvt.rn.f32.s32 	%f50, %r266;
	cvt.rn.f32.s32 	%f49, %r265;
	cvt.rn.f32.s32 	%f48, %r264;
	cvt.rn.f32.s32 	%f47, %r263;
	cvt.rn.f32.s32 	%f46, %r262;
	cvt.rn.f32.s32 	%f45, %r261;
	cvt.rn.f32.s32 	%f44, %r260;
$L__BB4_18:
	shl.b32 	%r166, %r1, 4;
	shl.b32 	%r167, %r2, 4;
	setp.ge.u32 	%p53, %r166, %r168;
	setp.ge.u32 	%p54, %r167, %r169;
	or.pred  	%p55, %p53, %p54;
	@%p55 bra 	$L__BB4_20;
	ld.param.u32 	%r249, [_Z33wmma_gemm_a_col_major_b_col_majorIaiLi16ELi16ELi16EN6nvcuda4wmma9col_majorES2_EvPKT_S5_PT0_jjjjjjbbff_param_8];
	ld.param.u64 	%rd52, [_Z33wmma_gemm_a_col_major_b_col_majorIaiLi16ELi16ELi16EN6nvcuda4wmma9col_majorES2_EvPKT_S5_PT0_jjjjjjbbff_param_2];
	cvt.u64.u32 	%rd46, %r166;
	mul.lo.s32 	%r232, %r249, %r167;
	cvt.u64.u32 	%rd47, %r232;
	add.s64 	%rd48, %rd47, %rd46;
	cvta.to.global.u64 	%rd49, %rd52;
	shl.b64 	%rd50, %rd48, 2;
	add.s64 	%rd51, %rd49, %rd50;
	wmma.load.c.sync.aligned.col.m16n16k16.global.s32 	{%r233, %r234, %r235, %r236, %r237, %r238, %r239, %r240}, [%rd51], %r249;
	cvt.rn.f32.s32 	%f20, %r233;
	mul.f32 	%f21, %f18, %f20;
	fma.rn.f32 	%f22, %f17, %f51, %f21;
	cvt.rzi.s32.f32 	%r241, %f22;
	cvt.rn.f32.s32 	%f23, %r234;
	mul.f32 	%f24, %f18, %f23;
	fma.rn.f32 	%f25, %f17, %f50, %f24;
	cvt.rzi.s32.f32 	%r242, %f25;
	cvt.rn.f32.s32 	%f26, %r235;
	mul.f32 	%f27, %f18, %f26;
	fma.rn.f32 	%f28, %f17, %f49, %f27;
	cvt.rzi.s32.f32 	%r243, %f28;
	cvt.rn.f32.s32 	%f29, %r236;
	mul.f32 	%f30, %f18, %f29;
	fma.rn.f32 	%f31, %f17, %f48, %f30;
	cvt.rzi.s32.f32 	%r244, %f31;
	cvt.rn.f32.s32 	%f32, %r237;
	mul.f32 	%f33, %f18, %f32;
	fma.rn.f32 	%f34, %f17, %f47, %f33;
	cvt.rzi.s32.f32 	%r245, %f34;
	cvt.rn.f32.s32 	%f35, %r238;
	mul.f32 	%f36, %f18, %f35;
	fma.rn.f32 	%f37, %f17, %f46, %f36;
	cvt.rzi.s32.f32 	%r246, %f37;
	cvt.rn.f32.s32 	%f38, %r239;
	mul.f32 	%f39, %f18, %f38;
	fma.rn.f32 	%f40, %f17, %f45, %f39;
	cvt.rzi.s32.f32 	%r247, %f40;
	cvt.rn.f32.s32 	%f41, %r240;
	mul.f32 	%f42, %f18, %f41;
	fma.rn.f32 	%f43, %f17, %f44, %f42;
	cvt.rzi.s32.f32 	%r248, %f43;
	wmma.store.d.sync.aligned.col.m16n16k16.global.s32 	[%rd51], {%r241, %r242, %r243, %r244, %r245, %r246, %r247, %r248}, %r249;
$L__BB4_20:
	ret;

}
	// .globl	_Z33wmma_gemm_a_col_major_b_col_majorIaiLi16ELi16ELi16EN6nvcuda4wmma9row_majorENS1_9col_majorEEvPKT_S6_PT0_jjjjjjbbff
.visible .entry _Z33wmma_gemm_a_col_major_b_col_majorIaiLi16ELi16ELi16EN6nvcuda4wmma9row_majorENS1_9col_majorEEvPKT_S6_PT0_jjjjjjbbff(
	.param .u64 .ptr .align 1 _Z33wmma_gemm_a_col_major_b_col_majorIaiLi16ELi16ELi16EN6nvcuda4wmma9row_majorENS1_9col_majorEEvPKT_S6_PT0_jjjjjjbbff_param_0,
	.param .u64 .ptr .align 1 _Z33wmma_gemm_a_col_major_b_col_majorIaiLi16ELi16ELi16EN6nvcuda4wmma9row_majorENS1_9col_majorEEvPKT_S6_PT0_jjjjjjbbff_param_1,
	.param .u64 .ptr .align 1 _Z33wmma_gemm_a_col_major_b_col_majorIaiLi16ELi16ELi16EN6nvcuda4wmma9row_majorENS1_9col_majorEEvPKT_S6_PT0_jjjjjjbbff_param_2,
	.param .u32 _Z33wmma_gemm_a_col_major_b_col_majorIaiLi16ELi16ELi16EN6nvcuda4wmma9row_majorENS1_9col_majorEEvPKT_S6_PT0_jjjjjjbbff_param_3,
	.param .u32 _Z33wmma_gemm_a_col_major_b_col_majorIaiLi16ELi16ELi16EN6nvcuda4wmma9row_majorENS1_9col_majorEEvPKT_S6_PT0_jjjjjjbbff_param_4,
	.param .u32 _Z33wmma_gemm_a_col_major_b_col_majorIaiLi16ELi16ELi16EN6nvcuda4wmma9row_majorENS1_9col_majorEEvPKT_S6_PT0_jjjjjjbbff_param_5,
	.param .u32 _Z33wmma_gemm_a_col_major_b_col_majorIaiLi16ELi16ELi16EN6nvcuda4wmma9row_majorENS1_9col_majorEEvPKT_S6_PT0_jjjjjjbbff_param_6,
	.param .u32 _Z33wmma_gemm_a_col_major_b_col_majorIaiLi16ELi16ELi16EN6nvcuda4wmma9row_majorENS1_9col_majorEEvPKT_S6_PT0_jjjjjjbbff_param_7,
	.param .u32 _Z33wmma_gemm_a_col_major_b_col_majorIaiLi16ELi16ELi16EN6nvcuda4wmma9row_majorENS1_9col_majorEEvPKT_S6_PT0_jjjjjjbbff_param_8,
	.param .u8 _Z33wmma_gemm_a_col_major_b_col_majorIaiLi16ELi16ELi16EN6nvcuda4wmma9row_majorENS1_9col_majorEEvPKT_S6_PT0_jjjjjjbbff_param_9,
	.param .u8 _Z33wmma_gemm_a_col_major_b_col_majorIaiLi16ELi16ELi16EN6nvcuda4wmma9row_majorENS1_9col_majorEEvPKT_S6_PT0_jjjjjjbbff_param_10,
	.param .f32 _Z33wmma_gemm_a_col_major_b_col_majorIaiLi16ELi16ELi16EN6nvcuda4wmma9row_majorENS1_9col_majorEEvPKT_S6_PT0_jjjjjjbbff_param_11,
	.param .f32 _Z33wmma_gemm_a_col_major_b_col_majorIaiLi16ELi16ELi16EN6nvcuda4wmma9row_majorENS1_9col_majorEEvPKT_S6_PT0_jjjjjjbbff_param_12
)
{
	.reg .pred 	%p<56>;
	.reg .b16 	%rs<3>;
	.reg .b32 	%r<335>;
	.reg .b32 	%f<52>;
	.reg .b64 	%rd<53>;

	ld.param.u64 	%rd4, [_Z33wmma_gemm_a_col_major_b_col_majorIaiLi16ELi16ELi16EN6nvcuda4wmma9row_majorENS1_9col_majorEEvPKT_S6_PT0_jjjjjjbbff_param_0];
	ld.param.u64 	%rd5, [_Z33wmma_gemm_a_col_major_b_col_majorIaiLi16ELi16ELi16EN6nvcuda4wmma9row_majorENS1_9col_majorEEvPKT_S6_PT0_jjjjjjbbff_param_1];
	ld.param.u32 	%r168, [_Z33wmma_gemm_a_col_major_b_col_majorIaiLi16ELi16ELi16EN6nvcuda4wmma9row_majorENS1_9col_majorEEvPKT_S6_PT0_jjjjjjbbff_param_3];
	ld.param.u32 	%r169, [_Z33wmma_gemm_a_col_major_b_col_majorIaiLi16ELi16ELi16EN6nvcuda4wmma9row_majorENS1_9col_majorEEvPKT_S6_PT0_jjjjjjbbff_param_4];
	ld.param.u32 	%r170, [_Z33wmma_gemm_a_col_major_b_col_majorIaiLi16ELi16ELi16EN6nvcuda4wmma9row_majorENS1_9col_majorEEvPKT_S6_PT0_jjjjjjbbff_param_5];
	ld.param.u32 	%r171, [_Z33wmma_gemm_a_col_major_b_col_majorIaiLi16ELi16ELi16EN6nvcuda4wmma9row_majorENS1_9col_majorEEvPKT_S6_PT0_jjjjjjbbff_param_6];
	ld.param.u32 	%r172, [_Z33wmma_gemm_a_col_major_b_col_majorIaiLi16ELi16ELi16EN6nvcuda4wmma9row_majorENS1_9col_majorEEvPKT_S6_PT0_jjjjjjbbff_param_7];
	ld.param.s8 	%rs1, [_Z33wmma_gemm_a_col_major_b_col_majorIaiLi16ELi16ELi16EN6nvcuda4wmma9row_majorENS1_9col_majorEEvPKT_S6_PT0_jjjjjjbbff_param_9];
	ld.param.s8 	%rs2, [_Z33wmma_gemm_a_col_major_b_col_majorIaiLi16ELi16ELi16EN6nvcuda4wmma9row_majorENS1_9col_majorEEvPKT_S6_PT0_jjjjjjbbff_param_10];
	ld.param.f32 	%f17, [_Z33wmma_gemm_a_col_major_b_col_majorIaiLi16ELi16ELi16EN6nvcuda4wmma9row_majorENS1_9col_majorEEvPKT_S6_PT0_jjjjjjbbff_param_11];
	ld.param.f32 	%f18, [_Z33wmma_gemm_a_col_major_b_col_majorIaiLi16ELi16ELi16EN6nvcuda4wmma9row_majorENS1_9col_majorEEvPKT_S6_PT0_jjjjjjbbff_param_12];
	cvta.to.global.u64 	%rd1, %rd5;
	cvta.to.global.u64 	%rd2, %rd4;
	mov.u32 	%r174, %ctaid.x;
	mov.u32 	%r175, %ntid.x;
	mov.u32 	%r176, %tid.x;
	mad.lo.s32 	%r177, %r174, %r175, %r176;
	shr.u32 	%r1, %r177, 5;
	mov.u32 	%r178, %ctaid.y;
	mov.u32 	%r179, %ntid.y;
	mov.u32 	%r180, %tid.y;
	mad.lo.s32 	%r2, %r178, %r179, %r180;
	setp.eq.s32 	%p1, %r170, 0;
	mov.f32 	%f44, 0f00000000;
	mov.f32 	%f45, %f44;
	mov.f32 	%f46, %f44;
	mov.f32 	%f47, %f44;
	mov.f32 	%f48, %f44;
	mov.f32 	%f49, %f44;
	mov.f32 	%f50, %f44;
	mov.f32 	%f51, %f44;
	@%p1 bra 	$L__BB5_18;
	setp.eq.s16 	%p2, %rs1, 0;
	shl.b32 	%r3, %r1, 4;
	setp.eq.s16 	%p3, %rs2, 0;
	shl.b32 	%r4, %r2, 4;
	selp.b32 	%r5, %r168, %r170, %p2;
	selp.b32 	%r6, %r170, %r168, %p2;
	selp.b32 	%r7, %r170, %r169, %p3;
	selp.b32 	%r8, %r169, %r170, %p3;
	add.s32 	%r183, %r170, -1;
	shr.u32 	%r184, %r183, 4;
	add.s32 	%r9, %r184, 1;
	and.b32  	%r10, %r9, 3;
	setp.lt.u32 	%p4, %r170, 49;
	mov.b32 	%r260, 0;
	mov.u32 	%r261, %r260;
	mov.u32 	%r262, %r260;
	mov.u32 	%r263, %r260;
	mov.u32 	%r264, %r260;
	mov.u32 	%r265, %r260;
	mov.u32 	%r266, %r260;
	mov.u32 	%r267, %r260;
	mov.u32 	%r318, %r260;
	@%p4 bra 	$L__BB5_12;
	and.b32  	%r186, %r9, 536870908;
	neg.s32 	%r250, %r186;
	mov.b32 	%r260, 0;
	mov.u32 	%r259, %r260;
$L__BB5_3:
	setp.eq.s16 	%p5, %rs2, 0;
	setp.eq.s16 	%p6, %rs1, 0;
	selp.b32 	%r22, %r3, %r259, %p6;
	selp.b32 	%r187, %r259, %r3, %p6;
	selp.b32 	%r188, %r259, %r4, %p5;
	selp.b32 	%r189, %r4, %r259, %p5;
	setp.ge.u32 	%p7, %r22, %r5;
	setp.ge.u32 	%p8, %r187, %r6;
	or.pred  	%p9, %p7, %p8;
	setp.ge.u32 	%p10, %r188, %r7;
	or.pred  	%p11, %p9, %p10;
	setp.ge.u32 	%p12, %r189, %r8;
	or.pred  	%p13, %p11, %p12;
	@%p13 bra 	$L__BB5_5;
	cvt.u64.u32 	%rd6, %r22;
	mul.lo.s32 	%r190, %r187, %r171;
	cvt.u64.u32 	%rd7, %r190;
	add.s64 	%rd8, %rd7, %rd6;
	add.s64 	%rd9, %rd2, %rd8;
	cvt.u64.u32 	%rd10, %r188;
	mul.lo.s32 	%r191, %r189, %r172;
	cvt.u64.u32 	%rd11, %r191;
	add.s64 	%rd12, %rd11, %rd10;
	add.s64 	%rd13, %rd1, %rd12;
	wmma.load.a.sync.aligned.row.m16n16k16.global.s8 	{%r192, %r193}, [%rd9], %r171;
	wmma.load.b.sync.aligned.col.m16n16k16.global.s8 	{%r194, %r195}, [%rd13], %r172;
	wmma.mma.sync.aligned.row.col.m16n16k16.s32.s8.s8.s32 {%r267, %r266, %r265, %r264, %r263, %r262, %r261, %r260}, {%r192, %r193}, {%r194, %r195}, {%r267, %r266, %r265, %r264, %r263, %r262, %r261, %r260};
$L__BB5_5:
	add.s32 	%r42, %r259, 16;
	selp.b32 	%r43, %r3, %r42, %p6;
	selp.b32 	%r196, %r42, %r3, %p6;
	selp.b32 	%r197, %r42, %r4, %p5;
	selp.b32 	%r198, %r4, %r42, %p5;
	setp.ge.u32 	%p16, %r43, %r5;
	setp.ge.u32 	%p17, %r196, %r6;
	or.pred  	%p18, %p16, %p17;
	setp.ge.u32 	%p19, %r197, %r7;
	or.pred  	%p20, %p18, %p19;
	setp.ge.u32 	%p21, %r198, %r8;
	or.pred  	%p22, %p20, %p21;
	@%p22 bra 	$L__BB5_7;
	cvt.u64.u32 	%rd14, %r43;
	mul.lo.s32 	%r199, %r196, %r171;
	cvt.u64.u32 	%rd15, %r199;
	add.s64 	%rd16, %rd15, %rd14;
	add.s64 	%rd17, %rd2, %rd16;
	cvt.u64.u32 	%rd18, %r197;
	mul.lo.s32 	%r200, %r198, %r172;
	cvt.u64.u32 	%rd19, %r200;
	add.s64 	%rd20, %rd19, %rd18;
	add.s64 	%rd21, %rd1, %rd20;
	wmma.load.a.sync.aligned.row.m16n16k16.global.s8 	{%r201, %r202}, [%rd17], %r171;
	wmma.load.b.sync.aligned.col.m16n16k16.global.s8 	{%r203, %r204}, [%rd21], %r172;
	wmma.mma.sync.aligned.row.col.m16n16k16.s32.s8.s8.s32 {%r267, %r266, %r265, %r264, %r263, %r262, %r261, %r260}, {%r201, %r202}, {%r203, %r204}, {%r267, %r266, %r265, %r264, %r263, %r262, %r261, %r260};
$L__BB5_7:
	add.s32 	%r63, %r42, 16;
	selp.b32 	%r64, %r3, %r63, %p6;
	selp.b32 	%r205, %r63, %r3, %p6;
	selp.b32 	%r206, %r63, %r4, %p5;
	selp.b32 	%r207, %r4, %r63, %p5;
	setp.ge.u32 	%p25, %r64, %r5;
	setp.ge.u32 	%p26, %r205, %r6;
	or.pred  	%p27, %p25, %p26;
	setp.ge.u32 	%p28, %r206, %r7;
	or.pred  	%p29, %p27, %p28;
	setp.ge.u32 	%p30, %r207, %r8;
	or.pred  	%p31, %p29, %p30;
	@%p31 bra 	$L__BB5_9;
	cvt.u64.u32 	%rd22, %r64;
	mul.lo.s32 	%r208, %r205, %r171;
	cvt.u64.u32 	%rd23, %r208;
	add.s64 	%rd24, %rd23, %rd22;
	add.s64 	%rd25, %rd2, %rd24;
	cvt.u64.u32 	%rd26, %r206;
	mul.lo.s32 	%r209, %r207, %r172;
	cvt.u64.u32 	%rd27, %r209;
	add.s64 	%rd28, %rd27, %rd26;
	add.s64 	%rd29, %rd1, %rd28;
	wmma.load.a.sync.aligned.row.m16n16k16.global.s8 	{%r210, %r211}, [%rd25], %r171;
	wmma.load.b.sync.aligned.col.m16n16k16.global.s8 	{%r212, %r213}, [%rd29], %r172;
	wmma.mma.sync.aligned.row.col.m16n16k16.s32.s8.s8.s32 {%r267, %r266, %r265, %r264, %r263, %r262, %r261, %r260}, {%r210, %r211}, {%r212, %r213}, {%r267, %r266, %r265, %r264, %r263, %r262, %r261, %r260};
$L__BB5_9:
	add.s32 	%r84, %r63, 16;
	selp.b32 	%r85, %r3, %r84, %p6;
	selp.b32 	%r214, %r84, %r3, %p6;
	selp.b32 	%r215, %r84, %r4, %p5;
	selp.b32 	%r216, %r4, %r84, %p5;
	setp.ge.u32 	%p34, %r85, %r5;
	setp.ge.u32 	%p35, %r214, %r6;
	or.pred  	%p36, %p34, %p35;
	setp.ge.u32 	%p37, %r215, %r7;
	or.pred  	%p38, %p36, %p37;
	setp.ge.u32 	%p39, %r216, %r8;
	or.pred  	%p40, %p38, %p39;
	@%p40 bra 	$L__BB5_11;
	cvt.u64.u32 	%rd30, %r85;
	mul.lo.s32 	%r217, %r214, %r171;
	cvt.u64.u32 	%rd31, %r217;
	add.s64 	%rd32, %rd31, %rd30;
	add.s64 	%rd33, %rd2, %rd32;
	cvt.u64.u32 	%rd34, %r215;
	mul.lo.s32 	%r218, %r216, %r172;
	cvt.u64.u32 	%rd35, %r218;
	add.s64 	%rd36, %rd35, %rd34;
	add.s64 	%rd37, %rd1, %rd36;
	wmma.load.a.sync.aligned.row.m16n16k16.global.s8 	{%r219, %r220}, [%rd33], %r171;
	wmma.load.b.sync.aligned.col.m16n16k16.global.s8 	{%r221, %r222}, [%rd37], %r172;
	wmma.mma.sync.aligned.row.col.m16n16k16.s32.s8.s8.s32 {%r267, %r266, %r265, %r264, %r263, %r262, %r261, %r260}, {%r219, %r220}, {%r221, %r222}, {%r267, %r266, %r265, %r264, %r263, %r262, %r261, %r260};
$L__BB5_11:
	add.s32 	%r318, %r259, 64;
	add.s32 	%r250, %r250, 4;
	setp.ne.s32 	%p41, %r250, 0;
	add.s32 	%r259, %r84, 16;
	@%p41 bra 	$L__BB5_3;
$L__BB5_12:
	setp.eq.s32 	%p42, %r10, 0;
	@%p42 bra 	$L__BB5_17;
	neg.s32 	%r309, %r10;
$L__BB5_14:
	.pragma "nounroll";
	setp.eq.s16 	%p43, %rs2, 0;
	setp.eq.s16 	%p44, %rs1, 0;
	selp.b32 	%r136, %r3, %r318, %p44;
	selp.b32 	%r223, %r318, %r3, %p44;
	selp.b32 	%r224, %r318, %r4, %p43;
	selp.b32 	%r225, %r4, %r318, %p43;
	setp.ge.u32 	%p45, %r136, %r5;
	setp.ge.u32 	%p46, %r223, %r6;
	or.pred  	%p47, %p45, %p46;
	setp.ge.u32 	%p48, %r224, %r7;
	or.pred  	%p49, %p47, %p48;
	setp.ge.u32 	%p50, %r225, %r8;
	or.pred  	%p51, %p49, %p50;
	@%p51 bra 	$L__BB5_16;
	cvt.u64.u32 	%rd38, %r136;
	mul.lo.s32 	%r226, %r223, %r171;
	cvt.u64.u32 	%rd39, %r226;
	add.s64 	%rd40, %rd39, %rd38;
	add.s64 	%rd41, %rd2, %rd40;
	cvt.u64.u32 	%rd42, %r224;
	mul.lo.s32 	%r227, %r225, %r172;
	cvt.u64.u32 	%rd43, %r227;
	add.s64 	%rd44, %rd43, %rd42;
	add.s64 	%rd45, %rd1, %rd44;
	wmma.load.a.sync.aligned.row.m16n16k16.global.s8 	{%r228, %r229}, [%rd41], %r171;
	wmma.load.b.sync.aligned.col.m16n16k16.global.s8 	{%r230, %r231}, [%rd45], %r172;
	wmma.mma.sync.aligned.row.col.m16n16k16.s32.s8.s8.s32 {%r267, %r266, %r265, %r264, %r263, %r262, %r261, %r260}, {%r228, %r229}, {%r230, %r231}, {%r267, %r266, %r265, %r264, %r263, %r262, %r261, %r260};
$L__BB5_16:
	add.s32 	%r318, %r318, 16;
	add.s32 	%r309, %r309, 1;
	setp.ne.s32 	%p52, %r309, 0;
	@%p52 bra 	$L__BB5_14;
$L__BB5_17:
	cvt.rn.f32.s32 	%f51, %r267;
	cvt.rn.f32.s32 	%f50, %r266;
	cvt.rn.f32.s32 	%f49, %r265;
	cvt.rn.f32.s32 	%f48, %r264;
	cvt.rn.f32.s32 	%f47, %r263;
	cvt.rn.f32.s32 	%f46, %r262;
	cvt.rn.f32.s32 	%f45, %r261;
	cvt.rn.f32.s32 	%f44, %r260;
$L__BB5_18:
	shl.b32 	%r166, %r1, 4;
	shl.b32 	%r167, %r2, 4;
	setp.ge.u32 	%p53, %r166, %r168;
	setp.ge.u32 	%p54, %r167, %r169;
	or.pred  	%p55, %p53, %p54;
	@%p55 bra 	$L__BB5_20;
	ld.param.u32 	%r249, [_Z33wmma_gemm_a_col_major_b_col_majorIaiLi16ELi16ELi16EN6nvcuda4wmma9row_majorENS1_9col_majorEEvPKT_S6_PT0_jjjjjjbbff_param_8];
	ld.param.u64 	%rd52, [_Z33wmma_gemm_a_col_major_b_col_majorIaiLi16ELi16ELi16EN6nvcuda4wmma9row_majorENS1_9col_majorEEvPKT_S6_PT0_jjjjjjbbff_param_2];
	cvt.u64.u32 	%rd46, %r166;
	mul.lo.s32 	%r232, %r249, %r167;
	cvt.u64.u32 	%rd47, %r232;
	add.s64 	%rd48, %rd47, %rd46;
	cvta.to.global.u64 	%rd49, %rd52;
	shl.b64 	%rd50, %rd48, 2;
	add.s64 	%rd51, %rd49, %rd50;
	wmma.load.c.sync.aligned.col.m16n16k16.global.s32 	{%r233, %r234, %r235, %r236, %r237, %r238, %r239, %r240}, [%rd51], %r249;
	cvt.rn.f32.s32 	%f20, %r233;
	mul.f32 	%f21, %f18, %f20;
	fma.rn.f32 	%f22, %f17, %f51, %f21;
	cvt.rzi.s32.f32 	%r241, %f22;
	cvt.rn.f32.s32 	%f23, %r234;
	mul.f32 	%f24, %f18, %f23;
	fma.rn.f32 	%f25, %f17, %f50, %f24;
	cvt.rzi.s32.f32 	%r242, %f25;
	cvt.rn.f32.s32 	%f26, %r235;
	mul.f32 	%f27, %f18, %f26;
	fma.rn.f32 	%f28, %f17, %f49, %f27;
	cvt.rzi.s32.f32 	%r243, %f28;
	cvt.rn.f32.s32 	%f29, %r236;
	mul.f32 	%f30, %f18, %f29;
	fma.rn.f32 	%f31, %f17, %f48, %f30;
	cvt.rzi.s32.f32 	%r244, %f31;
	cvt.rn.f32.s32 	%f32, %r237;
	mul.f32 	%f33, %f18, %f32;
	fma.rn.f32 	%f34, %f17, %f47, %f33;
	cvt.rzi.s32.f32 	%r245, %f34;
	cvt.rn.f32.s32 	%f35, %r238;
	mul.f32 	%f36, %f18, %f35;
	fma.rn.f32 	%f37, %f17, %f46, %f36;
	cvt.rzi.s32.f32 	%r246, %f37;
	cvt.rn.f32.s32 	%f38, %r239;
	mul.f32 	%f39, %f18, %f38;
	fma.rn.f32 	%f40, %f17, %f45, %f39;
	cvt.rzi.s32.f32 	%r247, %f40;
	cvt.rn.f32.s32 	%f41, %r240;
	mul.f32 	%f42, %f18, %f41;
	fma.rn.f32 	%f43, %f17, %f44, %f42;
	cvt.rzi.s32.f32 	%r248, %f43;
	wmma.store.d.sync.aligned.col.m16n16k16.global.s32 	[%rd51], {%r241, %r242, %r243, %r244, %r245, %r246, %r247, %r248}, %r249;
$L__BB5_20:
	ret;

}
	// .globl	_Z33wmma_gemm_a_col_major_b_col_majorIaiLi16ELi16ELi16EN6nvcuda4wmma9col_majorENS1_9row_majorEEvPKT_S6_PT0_jjjjjjbbff
.visible .entry _Z33wmma_gemm_a_col_major_b_col_majorIaiLi16ELi16ELi16EN6nvcuda4wmma9col_majorENS1_9row_majorEEvPKT_S6_PT0_jjjjjjbbff(
	.param .u64 .ptr .align 1 _Z33wmma_gemm_a_col_major_b_col_majorIaiLi16ELi16ELi16EN6nvcuda4wmma9col_majorENS1_9row_majorEEvPKT_S6_PT0_jjjjjjbbff_param_0,
	.param .u64 .ptr .align 1 _Z33wmma_gemm_a_col_major_b_col_majorIaiLi16ELi16ELi16EN6nvcuda4wmma9col_majorENS1_9row_majorEEvPKT_S6_PT0_jjjjjjbbff_param_1,
	.param .u64 .ptr .align 1 _Z33wmma_gemm_a_col_major_b_col_majorIaiLi16ELi16ELi16EN6nvcuda4wmma9col_majorENS1_9row_majorEEvPKT_S6_PT0_jjjjjjbbff_param_2,
	.param .u32 _Z33wmma_gemm_a_col_major_b_col_majorIaiLi16ELi16ELi16EN6nvcuda4wmma9col_majorENS1_9row_majorEEvPKT_S6_PT0_jjjjjjbbff_param_3,
	.param .u32 _Z33wmma_gemm_a_col_major_b_col_majorIaiLi16ELi16ELi16EN6nvcuda4wmma9col_majorENS1_9row_majorEEvPKT_S6_PT0_jjjjjjbbff_param_4,
	.param .u32 _Z33wmma_gemm_a_col_major_b_col_majorIaiLi16ELi16ELi16EN6nvcuda4wmma9col_majorENS1_9row_majorEEvPKT_S6_PT0_jjjjjjbbff_param_5,
	.param .u32 _Z33wmma_gemm_a_col_major_b_col_majorIaiLi16ELi16ELi16EN6nvcuda4wmma9col_majorENS1_9row_majorEEvPKT_S6_PT0_jjjjjjbbff_param_6,
	.param .u32 _Z33wmma_gemm_a_col_major_b_col_majorIaiLi16ELi16ELi16EN6nvcuda4wmma9col_majorENS1_9row_majorEEvPKT_S6_PT0_jjjjjjbbff_param_7,
	.param .u32 _Z33wmma_gemm_a_col_major_b_col_majorIaiLi16ELi16ELi16EN6nvcuda4wmma9col_majorENS1_9row_majorEEvPKT_S6_PT0_jjjjjjbbff_param_8,
	.param .u8 _Z33wmma_gemm_a_col_major_b_col_majorIaiLi16ELi16ELi16EN6nvcuda4wmma9col_majorENS1_9row_majorEEvPKT_S6_PT0_jjjjjjbbff_param_9,
	.param .u8 _Z33wmma_gemm_a_col_major_b_col_majorIaiLi16ELi16ELi16EN6nvcuda4wmma9col_majorENS1_9row_majorEEvPKT_S6_PT0_jjjjjjbbff_param_10,
	.param .f32 _Z33wmma_gemm_a_col_major_b_col_majorIaiLi16ELi16ELi16EN6nvcuda4wmma9col_majorENS1_9row_majorEEvPKT_S6_PT0_jjjjjjbbff_param_11,
	.param .f32 _Z33wmma_gemm_a_col_major_b_col_majorIaiLi16ELi16ELi16EN6nvcuda4wmma9col_majorENS1_9row_majorEEvPKT_S6_PT0_jjjjjjbbff_param_12
)
{
	.reg .pred 	%p<56>;
	.reg .b16 	%rs<3>;
	.reg .b32 	%r<335>;
	.reg .b32 	%f<52>;
	.reg .b64 	%rd<53>;

	ld.param.u64 	%rd4, [_Z33wmma_gemm_a_col_major_b_col_majorIaiLi16ELi16ELi16EN6nvcuda4wmma9col_majorENS1_9row_majorEEvPKT_S6_PT0_jjjjjjbbff_param_0];
	ld.param.u64 	%rd5, [_Z33wmma_gemm_a_col_major_b_col_majorIaiLi16ELi16ELi16EN6nvcuda4wmma9col_majorENS1_9row_majorEEvPKT_S6_PT0_jjjjjjbbff_param_1];
	ld.param.u32 	%r168, [_Z33wmma_gemm_a_col_major_b_col_majorIaiLi16ELi16ELi16EN6nvcuda4wmma9col_majorENS1_9row_majorEEvPKT_S6_PT0_jjjjjjbbff_param_3];
	ld.param.u32 	%r169, [_Z33wmma_gemm_a_col_major_b_col_majorIaiLi16ELi16ELi16EN6nvcuda4wmma9col_majorENS1_9row_majorEEvPKT_S6_PT0_jjjjjjbbff_param_4];
	ld.param.u32 	%r170, [_Z33wmma_gemm_a_col_major_b_col_majorIaiLi16ELi16ELi16EN6nvcuda4wmma9col_majorENS1_9row_majorEEvPKT_S6_PT0_jjjjjjbbff_param_5];
	ld.param.u32 	%r171, [_Z33wmma_gemm_a_col_major_b_col_majorIaiLi16ELi16ELi16EN6nvcuda4wmma9col_majorENS1_9row_majorEEvPKT_S6_PT0_jjjjjjbbff_param_6];
	ld.param.u32 	%r172, [_Z33wmma_gemm_a_col_major_b_col_majorIaiLi16ELi16ELi16EN6nvcuda4wmma9col_majorENS1_9row_majorEEvPKT_S6_PT0_jjjjjjbbff_param_7];
	ld.param.s8 	%rs1, [_Z33wmma_gemm_a_col_major_b_col_majorIaiLi16ELi16ELi16EN6nvcuda4wmma9col_majorENS1_9row_majorEEvPKT_S6_PT0_jjjjjjbbff_param_9];
	ld.param.s8 	%rs2, [_Z33wmma_gemm_a_col_major_b_col_majorIaiLi16ELi16ELi16EN6nvcuda4wmma9col_majorENS1_9row_majorEEvPKT_S6_PT0_jjjjjjbbff_param_10];
	ld.param.f32 	%f17, [_Z33wmma_gemm_a_col_major_b_col_majorIaiLi16ELi16ELi16EN6nvcuda4wmma9col_majorENS1_9row_majorEEvPKT_S6_PT0_jjjjjjbbff_param_11];
	ld.param.f32 	%f18, [_Z33wmma_gemm_a_col_major_b_col_majorIaiLi16ELi16ELi16EN6nvcuda4wmma9col_majorENS1_9row_majorEEvPKT_S6_PT0_jjjjjjbbff_param_12];
	cvta.to.global.u64 	%rd1, %rd5;
	cvta.to.global.u64 	%rd2, %rd4;
	mov.u32 	%r174, %ctaid.x;
	mov.u32 	%r175, %ntid.x;
	mov.u32 	%r176, %tid.x;
	mad.lo.s32 	%r177, %r174, %r175, %r176;
	shr.u32 	%r1, %r177, 5;
	mov.u32 	%r178, %ctaid.y;
	mov.u32 	%r179, %ntid.y;
	mov.u32 	%r180, %tid.y;
	mad.lo.s32 	%r2, %r178, %r179, %r180;
	setp.eq.s32 	%p1, %r170, 0;
	mov.f32 	%f44, 0f00000000;
	mov.f32 	%f45, %f44;
	mov.f32 	%f46, %f44;
	mov.f32 	%f47, %f44;
	mov.f32 	%f48, %f44;
	mov.f32 	%f49, %f44;
	mov.f32 	%f50, %f44;
	mov.f32 	%f51, %f44;
	@%p1 bra 	$L__BB6_18;
	setp.eq.s16 	%p2, %rs1, 0;
	shl.b32 	%r3, %r1, 4;
	setp.eq.s16 	%p3, %rs2, 0;
	shl.b32 	%r4, %r2, 4;
	selp.b32 	%r5, %r168, %r170, %p2;
	selp.b32 	%r6, %r170, %r168, %p2;
	selp.b32 	%r7, %r170, %r169, %p3;
	selp.b32 	%r8, %r169, %r170, %p3;
	add.s32 	%r183, %r170, -1;
	shr.u32 	%r184, %r183, 4;
	add.s32 	%r9, %r184, 1;
	and.b32  	%r10, %r9, 3;
	setp.lt.u32 	%p4, %r170, 49;
	mov.b32 	%r260, 0;
	mov.u32 	%r261, %r260;
	mov.u32 	%r262, %r260;
	mov.u32 	%r263, %r260;
	mov.u32 	%r264, %r260;
	mov.u32 	%r265, %r260;
	mov.u32 	%r266, %r260;
	mov.u32 	%r267, %r260;
	mov.u32 	%r318, %r260;
	@%p4 bra 	$L__BB6_12;
	and.b32  	%r186, %r9, 536870908;
	neg.s32 	%r250, %r186;
	mov.b32 	%r260, 0;
	mov.u32 	%r259, %r260;
$L__BB6_3:
	setp.eq.s16 	%p5, %rs2, 0;
	setp.eq.s16 	%p6, %rs1, 0;
	selp.b32 	%r22, %r3, %r259, %p6;
	selp.b32 	%r187, %r259, %r3, %p6;
	selp.b32 	%r188, %r259, %r4, %p5;
	selp.b32 	%r189, %r4, %r259, %p5;
	setp.ge.u32 	%p7, %r22, %r5;
	setp.ge.u32 	%p8, %r187, %r6;
	or.pred  	%p9, %p7, %p8;
	setp.ge.u32 	%p10, %r188, %r7;
	or.pred  	%p11, %p9, %p10;
	setp.ge.u32 	%p12, %r189, %r8;
	or.pred  	%p13, %p11, %p12;
	@%p13 bra 	$L__BB6_5;
	cvt.u64.u32 	%rd6, %r22;
	mul.lo.s32 	%r190, %r187, %r171;
	cvt.u64.u32 	%rd7, %r190;
	add.s64 	%rd8, %rd7, %rd6;
	add.s64 	%rd9, %rd2, %rd8;
	cvt.u64.u32 	%rd10, %r188;
	mul.lo.s32 	%r191, %r189, %r172;
	cvt.u64.u32 	%rd11, %r191;
	add.s64 	%rd12, %rd11, %rd10;
	add.s64 	%rd13, %rd1, %rd12;
	wmma.load.a.sync.aligned.col.m16n16k16.global.s8 	{%r192, %r193}, [%rd9], %r171;
	wmma.load.b.sync.aligned.row.m16n16k16.global.s8 	{%r194, %r195}, [%rd13], %r172;
	wmma.mma.sync.aligned.col.row.m16n16k16.s32.s8.s8.s32 {%r267, %r266, %r265, %r264, %r263, %r262, %r261, %r260}, {%r192, %r193}, {%r194, %r195}, {%r267, %r266, %r265, %r264, %r263, %r262, %r261, %r260};
$L__BB6_5:
	add.s32 	%r42, %r259, 16;
	selp.b32 	%r43, %r3, %r42, %p6;
	selp.b32 	%r196, %r42, %r3, %p6;
	selp.b32 	%r197, %r42, %r4, %p5;
	selp.b32 	%r198, %r4, %r42, %p5;
	setp.ge.u32 	%p16, %r43, %r5;
	setp.ge.u32 	%p17, %r196, %r6;
	or.pred  	%p18, %p16, %p17;
	setp.ge.u32 	%p19, %r197, %r7;
	or.pred  	%p20, %p18, %p19;
	setp.ge.u32 	%p21, %r198, %r8;
	or.pred  	%p22, %p20, %p21;
	@%p22 bra 	$L__BB6_7;
	cvt.u64.u32 	%rd14, %r43;
	mul.lo.s32 	%r199, %r196, %r171;
	cvt.u64.u32 	%rd15, %r199;
	add.s64 	%rd16, %rd15, %rd14;
	add.s64 	%rd17, %rd2, %rd16;
	cvt.u64.u32 	%rd18, %r197;
	mul.lo.s32 	%r200, %r198, %r172;
	cvt.u64.u32 	%rd19, %r200;
	add.s64 	%rd20, %rd19, %rd18;
	add.s64 	%rd21, %rd1, %rd20;
	wmma.load.a.sync.aligned.col.m16n16k16.global.s8 	{%r201, %r202}, [%rd17], %r171;
	wmma.load.b.sync.aligned.row.m16n16k16.global.s8 	{%r203, %r204}, [%rd21], %r172;
	wmma.mma.sync.aligned.col.row.m16n16k16.s32.s8.s8.s32 {%r267, %r266, %r265, %r264, %r263, %r262, %r261, %r260}, {%r201, %r202}, {%r203, %r204}, {%r267, %r266, %r265, %r264, %r263, %r262, %r261, %r260};
$L__BB6_7:
	add.s32 	%r63, %r42, 16;
	selp.b32 	%r64, %r3, %r63, %p6;
	selp.b32 	%r205, %r63, %r3, %p6;
	selp.b32 	%r206, %r63, %r4, %p5;
	selp.b32 	%r207, %r4, %r63, %p5;
	setp.ge.u32 	%p25, %r64, %r5;
	setp.ge.u32 	%p26, %r205, %r6;
	or.pred  	%p27, %p25, %p26;
	setp.ge.u32 	%p28, %r206, %r7;
	or.pred  	%p29, %p27, %p28;
	setp.ge.u32 	%p30, %r207, %r8;
	or.pred  	%p31, %p29, %p30;
	@%p31 bra 	$L__BB6_9;
	cvt.u64.u32 	%rd22, %r64;
	mul.lo.s32 	%r208, %r205, %r171;
	cvt.u64.u32 	%rd23, %r208;
	add.s64 	%rd24, %rd23, %rd22;
	add.s64 	%rd25, %rd2, %rd24;
	cvt.u64.u32 	%rd26, %r206;
	mul.lo.s32 	%r209, %r207, %r172;
	cvt.u64.u32 	%rd27, %r209;
	add.s64 	%rd28, %rd27, %rd26;
	add.s64 	%rd29, %rd1, %rd28;
	wmma.load.a.sync.aligned.col.m16n16k16.global.s8 	{%r210, %r211}, [%rd25], %r171;
	wmma.load.b.sync.aligned.row.m16n16k16.global.s8 	{%r212, %r213}, [%rd29], %r172;
	wmma.mma.sync.aligned.col.row.m16n16k16.s32.s8.s8.s32 {%r267, %r266, %r265, %r264, %r263, %r262, %r261, %r260}, {%r210, %r211}, {%r212, %r213}, {%r267, %r266, %r265, %r264, %r263, %r262, %r261, %r260};
$L__BB6_9:
	add.s32 	%r84, %r63, 16;
	selp.b32 	%r85, %r3, %r84, %p6;
	selp.b32 	%r214, %r84, %r3, %p6;
	selp.b32 	%r215, %r84, %r4, %p5;
	selp.b32 	%r216, %r4, %r84, %p5;
	setp.ge.u32 	%p34, %r85, %r5;
	setp.ge.u32 	%p35, %r214, %r6;
	or.pred  	%p36, %p34, %p35;
	setp.ge.u32 	%p37, %r215, %r7;
	or.pred  	%p38, %p36, %p37;
	setp.ge.u32 	%p39, %r216, %r8;
	or.pred  	%p40, %p38, %p39;
	@%p40 bra 	$L__BB6_11;
	cvt.u64.u32 	%rd30, %r85;
	mul.lo.s32 	%r217, %r214, %r171;
	cvt.u64.u32 	%rd31, %r217;
	add.s64 	%rd32, %rd31, %rd30;
	add.s64 	%rd33, %rd2, %rd32;
	cvt.u64.u32 	%rd34, %r215;
	mul.lo.s32 	%r218, %r216, %r172;
	cvt.u64.u32 	%rd35, %r218;
	add.s64 	%rd36, %rd35, %rd34;
	add.s64 	%rd37, %rd1, %rd36;
	wmma.load.a.sync.aligned.col.m16n16k16.global.s8 	{%r219, %r220}, [%rd33], %r171;
	wmma.load.b.sync.aligned.row.m16n16k16.global.s8 	{%r221, %r222}, [%rd37], %r172;
	wmma.mma.sync.aligned.col.row.m16n16k16.s32.s8.s8.s32 {%r267, %r266, %r265, %r264, %r263, %r262, %r261, %r260}, {%r219, %r220}, {%r221, %r222}, {%r267, %r266, %r265, %r264, %r263, %r262, %r261, %r260};
$L__BB6_11:
	add.s32 	%r318, %r259, 64;
	add.s32 	%r250, %r250, 4;
	setp.ne.s32 	%p41, %r250, 0;
	add.s32 	%r259, %r84, 16;
	@%p41 bra 	$L__BB6_3;
$L__BB6_12:
	setp.eq.s32 	%p42, %r10, 0;
	@%p42 bra 	$L__BB6_17;
	neg.s32 	%r309, %r10;
$L__BB6_14:
	.pragma "nounroll";
	setp.eq.s16 	%p43, %rs2, 0;
	setp.eq.s16 	%p44, %rs1, 0;
	selp.b32 	%r136, %r3, %r318, %p44;
	selp.b32 	%r223, %r318, %r3, %p44;
	selp.b32 	%r224, %r318, %r4, %p43;
	selp.b32 	%r225, %r4, %r318, %p43;
	setp.ge.u32 	%p45, %r136, %r5;
	setp.ge.u32 	%p46, %r223, %r6;
	or.pred  	%p47, %p45, %p46;
	setp.ge.u32 	%p48, %r224, %r7;
	or.pred  	%p49, %p47, %p48;
	setp.ge.u32 	%p50, %r225, %r8;
	or.pred  	%p51, %p49, %p50;
	@%p51 bra 	$L__BB6_16;
	cvt.u64.u32 	%rd38, %r136;
	mul.lo.s32 	%r226, %r223, %r171;
	cvt.u64.u32 	%rd39, %r226;
	add.s64 	%rd40, %rd39, %rd38;
	add.s64 	%rd41, %rd2, %rd40;
	cvt.u64.u32 	%rd42, %r224;
	mul.lo.s32 	%r227, %r225, %r172;
	cvt.u64.u32 	%rd43, %r227;
	add.s64 	%rd44, %rd43, %rd42;
	add.s64 	%rd45, %rd1, %rd44;
	wmma.load.a.sync.aligned.col.m16n16k16.global.s8 	{%r228, %r229}, [%rd41], %r171;
	wmma.load.b.sync.aligned.row.m16n16k16.global.s8 	{%r230, %r231}, [%rd45], %r172;
	wmma.mma.sync.aligned.col.row.m16n16k16.s32.s8.s8.s32 {%r267, %r266, %r265, %r264, %r263, %r262, %r261, %r260}, {%r228, %r229}, {%r230, %r231}, {%r267, %r266, %r265, %r264, %r263, %r262, %r261, %r260};
$L__BB6_16:
	add.s32 	%r318, %r318, 16;
	add.s32 	%r309, %r309, 1;
	setp.ne.s32 	%p52, %r309, 0;
	@%p52 bra 	$L__BB6_14;
$L__BB6_17:
	cvt.rn.f32.s32 	%f51, %r267;
	cvt.rn.f32.s32 	%f50, %r266;
	cvt.rn.f32.s32 	%f49, %r265;
	cvt.rn.f32.s32 	%f48, %r264;
	cvt.rn.f32.s32 	%f47, %r263;
	cvt.rn.f32.s32 	%f46, %r262;
	cvt.rn.f32.s32 	%f45, %r261;
	cvt.rn.f32.s32 	%f44, %r260;
$L__BB6_18:
	shl.b32 	%r166, %r1, 4;
	shl.b32 	%r167, %r2, 4;
	setp.ge.u32 	%p53, %r166, %r168;
	setp.ge.u32 	%p54, %r167, %r169;
	or.pred  	%p55, %p53, %p54;
	@%p55 bra 	$L__BB6_20;
	ld.param.u32 	%r249, [_Z33wmma_gemm_a_col_major_b_col_majorIaiLi16ELi16ELi16EN6nvcuda4wmma9col_majorENS1_9row_majorEEvPKT_S6_PT0_jjjjjjbbff_param_8];
	ld.param.u64 	%rd52, [_Z33wmma_gemm_a_col_major_b_col_majorIaiLi16ELi16ELi16EN6nvcuda4wmma9col_majorENS1_9row_majorEEvPKT_S6_PT0_jjjjjjbbff_param_2];
	cvt.u64.u32 	%rd46, %r166;
	mul.lo.s32 	%r232, %r249, %r167;
	cvt.u64.u32 	%rd47, %r232;
	add.s64 	%rd48, %rd47, %rd46;
	cvta.to.global.u64 	%rd49, %rd52;
	shl.b64 	%rd50, %rd48, 2;
	add.s64 	%rd51, %rd49, %rd50;
	wmma.load.c.sync.aligned.col.m16n16k16.global.s32 	{%r233, %r234, %r235, %r236, %r237, %r238, %r239, %r240}, [%rd51], %r249;
	cvt.rn.f32.s32 	%f20, %r233;
	mul.f32 	%f21, %f18, %f20;
	fma.rn.f32 	%f22, %f17, %f51, %f21;
	cvt.rzi.s32.f32 	%r241, %f22;
	cvt.rn.f32.s32 	%f23, %r234;
	mul.f32 	%f24, %f18, %f23;
	fma.rn.f32 	%f25, %f17, %f50, %f24;
	cvt.rzi.s32.f32 	%r242, %f25;
	cvt.rn.f32.s32 	%f26, %r235;
	mul.f32 	%f27, %f18, %f26;
	fma.rn.f32 	%f28, %f17, %f49, %f27;
	cvt.rzi.s32.f32 	%r243, %f28;
	cvt.rn.f32.s32 	%f29, %r236;
	mul.f32 	%f30, %f18, %f29;
	fma.rn.f32 	%f31, %f17, %f48, %f30;
	cvt.rzi.s32.f32 	%r244, %f31;
	cvt.rn.f32.s32 	%f32, %r237;
	mul.f32 	%f33, %f18, %f32;
	fma.rn.f32 	%f34, %f17, %f47, %f33;
	cvt.rzi.s32.f32 	%r245, %f34;
	cvt.rn.f32.s32 	%f35, %r238;
	mul.f32 	%f36, %f18, %f35;
	fma.rn.f32 	%f37, %f17, %f46, %f36;
	cvt.rzi.s32.f32 	%r246, %f37;
	cvt.rn.f32.s32 	%f38, %r239;
	mul.f32 	%f39, %f18, %f38;
	fma.rn.f32 	%f40, %f17, %f45, %f39;
	cvt.rzi.s32.f32 	%r247, %f40;
	cvt.rn.f32.s32 	%f41, %r240;
	mul.f32 	%f42, %f18, %f41;
	fma.rn.f32 	%f43, %f17, %f44, %f42;
	cvt.rzi.s32.f32 	%r248, %f43;
	wmma.store.d.sync.aligned.col.m16n16k16.global.s32 	[%rd51], {%r241, %r242, %r243, %r244, %r245, %r246, %r247, %r248}, %r249;
$L__BB6_20:
	ret;

}
	// .globl	_Z33wmma_gemm_a_col_major_b_col_majorIaiLi16ELi16ELi16EN6nvcuda4wmma9row_majorES2_EvPKT_S5_PT0_jjjjjjbbff
.visible .entry _Z33wmma_gemm_a_col_major_b_col_majorIaiLi16ELi16ELi16EN6nvcuda4wmma9row_majorES2_EvPKT_S5_PT0_jjjjjjbbff(
	.param .u64 .ptr .align 1 _Z33wmma_gemm_a_col_major_b_col_majorIaiLi16ELi16ELi16EN6nvcuda4wmma9row_majorES2_EvPKT_S5_PT0_jjjjjjbbff_param_0,
	.param .u64 .ptr .align 1 _Z33wmma_gemm_a_col_major_b_col_majorIaiLi16ELi16ELi16EN6nvcuda4wmma9row_majorES2_EvPKT_S5_PT0_jjjjjjbbff_param_1,
	.param .u64 .ptr .align 1 _Z33wmma_gemm_a_col_major_b_col_majorIaiLi16ELi16ELi16EN6nvcuda4wmma9row_majorES2_EvPKT_S5_PT0_jjjjjjbbff_param_2,
	.param .u32 _Z33wmma_gemm_a_col_major_b_col_majorIaiLi16ELi16ELi16EN6nvcuda4wmma9row_majorES2_EvPKT_S5_PT0_jjjjjjbbff_param_3,
	.param .u32 _Z33wmma_gemm_a_col_major_b_col_majorIaiLi16ELi16ELi16EN6nvcuda4wmma9row_majorES2_EvPKT_S5_PT0_jjjjjjbbff_param_4,
	.param .u32 _Z33wmma_gemm_a_col_major_b_col_majorIaiLi16ELi16ELi16EN6nvcuda4wmma9row_majorES2_EvPKT_S5_PT0_jjjjjjbbff_param_5,
	.param .u32 _Z33wmma_gemm_a_col_major_b_col_majorIaiLi16ELi16ELi16EN6nvcuda4wmma9row_majorES2_EvPKT_S5_PT0_jjjjjjbbff_param_6,
	.param .u32 _Z33wmma_gemm_a_col_major_b_col_majorIaiLi16ELi16ELi16EN6nvcuda4wmma9row_majorES2_EvPKT_S5_PT0_jjjjjjbbff_param_7,
	.param .u32 _Z33wmma_gemm_a_col_major_b_col_majorIaiLi16ELi16ELi16EN6nvcuda4wmma9row_majorES2_EvPKT_S5_PT0_jjjjjjbbff_param_8,
	.param .u8 _Z33wmma_gemm_a_col_major_b_col_majorIaiLi16ELi16ELi16EN6nvcuda4wmma9row_majorES2_EvPKT_S5_PT0_jjjjjjbbff_param_9,
	.param .u8 _Z33wmma_gemm_a_col_major_b_col_majorIaiLi16ELi16ELi16EN6nvcuda4wmma9row_majorES2_EvPKT_S5_PT0_jjjjjjbbff_param_10,
	.param .f32 _Z33wmma_gemm_a_col_major_b_col_majorIaiLi16ELi16ELi16EN6nvcuda4wmma9row_majorES2_EvPKT_S5_PT0_jjjjjjbbff_param_11,
	.param .f32 _Z33wmma_gemm_a_col_major_b_col_majorIaiLi16ELi16ELi16EN6nvcuda4wmma9row_majorES2_EvPKT_S5_PT0_jjjjjjbbff_param_12
)
{
	.reg .pred 	%p<56>;
	.reg .b16 	%rs<3>;
	.reg .b32 	%r<335>;
	.reg .b32 	%f<52>;
	.reg .b64 	%rd<53>;

	ld.param.u64 	%rd4, [_Z33wmma_gemm_a_col_major_b_col_majorIaiLi16ELi16ELi16EN6nvcuda4wmma9row_majorES2_EvPKT_S5_PT0_jjjjjjbbff_param_0];
	ld.param.u64 	%rd5, [_Z33wmma_gemm_a_col_major_b_col_majorIaiLi16ELi16ELi16EN6nvcuda4wmma9row_majorES2_EvPKT_S5_PT0_jjjjjjbbff_param_1];
	ld.param.u32 	%r168, [_Z33wmma_gemm_a_col_major_b_col_majorIaiLi16ELi16ELi16EN6nvcuda4wmma9row_majorES2_EvPKT_S5_PT0_jjjjjjbbff_param_3];
	ld.param.u32 	%r169, [_Z33wmma_gemm_a_col_major_b_col_majorIaiLi16ELi16ELi16EN6nvcuda4wmma9row_majorES2_EvPKT_S5_PT0_jjjjjjbbff_param_4];
	ld.param.u32 	%r170, [_Z33wmma_gemm_a_col_major_b_col_majorIaiLi16ELi16ELi16EN6nvcuda4wmma9row_majorES2_EvPKT_S5_PT0_jjjjjjbbff_param_5];
	ld.param.u32 	%r171, [_Z33wmma_gemm_a_col_major_b_col_majorIaiLi16ELi16ELi16EN6nvcuda4wmma9row_majorES2_EvPKT_S5_PT0_jjjjjjbbff_param_6];
	ld.param.u32 	%r172, [_Z33wmma_gemm_a_col_major_b_col_majorIaiLi16ELi16ELi16EN6nvcuda4wmma9row_majorES2_EvPKT_S5_PT0_jjjjjjbbff_param_7];
	ld.param.s8 	%rs1, [_Z33wmma_gemm_a_col_major_b_col_majorIaiLi16ELi16ELi16EN6nvcuda4wmma9row_majorES2_EvPKT_S5_PT0_jjjjjjbbff_param_9];
	ld.param.s8 	%rs2, [_Z33wmma_gemm_a_col_major_b_col_majorIaiLi16ELi16ELi16EN6nvcuda4wmma9row_majorES2_EvPKT_S5_PT0_jjjjjjbbff_param_10];
	ld.param.f32 	%f17, [_Z33wmma_gemm_a_col_major_b_col_majorIaiLi16ELi16ELi16EN6nvcuda4wmma9row_majorES2_EvPKT_S5_PT0_jjjjjjbbff_param_11];
	ld.param.f32 	%f18, [_Z33wmma_gemm_a_col_major_b_col_majorIaiLi16ELi16ELi16EN6nvcuda4wmma9row_majorES2_EvPKT_S5_PT0_jjjjjjbbff_param_12];
	cvta.to.global.u64 	%rd1, %rd5;
	cvta.to.global.u64 	%rd2, %rd4;
	mov.u32 	%r174, %ctaid.x;
	mov.u32 	%r175, %ntid.x;
	mov.u32 	%r176, %tid.x;
	mad.lo.s32 	%r177, %r174, %r175, %r176;
	shr.u32 	%r1, %r177, 5;
	mov.u32 	%r178, %ctaid.y;
	mov.u32 	%r179, %ntid.y;
	mov.u32 	%r180, %tid.y;
	mad.lo.s32 	%r2, %r178, %r179, %r180;
	setp.eq.s32 	%p1, %r170, 0;
	mov.f32 	%f44, 0f00000000;
	mov.f32 	%f45, %f44;
	mov.f32 	%f46, %f44;
	mov.f32 	%f47, %f44;
	mov.f32 	%f48, %f44;
	mov.f32 	%f49, %f44;
	mov.f32 	%f50, %f44;
	mov.f32 	%f51, %f44;
	@%p1 bra 	$L__BB7_18;
	setp.eq.s16 	%p2, %rs1, 0;
	shl.b32 	%r3, %r1, 4;
	setp.eq.s16 	%p3, %rs2, 0;
	shl.b32 	%r4, %r2, 4;
	selp.b32 	%r5, %r168, %r170, %p2;
	selp.b32 	%r6, %r170, %r168, %p2;
	selp.b32 	%r7, %r170, %r169, %p3;
	selp.b32 	%r8, %r169, %r170, %p3;
	add.s32 	%r183, %r170, -1;
	shr.u32 	%r184, %r183, 4;
	add.s32 	%r9, %r184, 1;
	and.b32  	%r10, %r9, 3;
	setp.lt.u32 	%p4, %r170, 49;
	mov.b32 	%r260, 0;
	mov.u32 	%r261, %r260;
	mov.u32 	%r262, %r260;
	mov.u32 	%r263, %r260;
	mov.u32 	%r264, %r260;
	mov.u32 	%r265, %r260;
	mov.u32 	%r266, %r260;
	mov.u32 	%r267, %r260;
	mov.u32 	%r318, %r260;
	@%p4 bra 	$L__BB7_12;
	and.b32  	%r186, %r9, 536870908;
	neg.s32 	%r250, %r186;
	mov.b32 	%r260, 0;
	mov.u32 	%r259, %r260;
$L__BB7_3:
	setp.eq.s16 	%p5, %rs2, 0;
	setp.eq.s16 	%p6, %rs1, 0;
	selp.b32 	%r22, %r3, %r259, %p6;
	selp.b32 	%r187, %r259, %r3, %p6;
	selp.b32 	%r188, %r259, %r4, %p5;
	selp.b32 	%r189, %r4, %r259, %p5;
	setp.ge.u32 	%p7, %r22, %r5;
	setp.ge.u32 	%p8, %r187, %r6;
	or.pred  	%p9, %p7, %p8;
	setp.ge.u32 	%p10, %r188, %r7;
	or.pred  	%p11, %p9, %p10;
	setp.ge.u32 	%p12, %r189, %r8;
	or.pred  	%p13, %p11, %p12;
	@%p13 bra 	$L__BB7_5;
	cvt.u64.u32 	%rd6, %r22;
	mul.lo.s32 	%r190, %r187, %r171;
	cvt.u64.u32 	%rd7, %r190;
	add.s64 	%rd8, %rd7, %rd6;
	add.s64 	%rd9, %rd2, %rd8;
	cvt.u64.u32 	%rd10, %r188;
	mul.lo.s32 	%r191, %r189, %r172;
	cvt.u64.u32 	%rd11, %r191;
	add.s64 	%rd12, %rd11, %rd10;
	add.s64 	%rd13, %rd1, %rd12;
	wmma.load.a.sync.aligned.row.m16n16k16.global.s8 	{%r192, %r193}, [%rd9], %r171;
	wmma.load.b.sync.aligned.row.m16n16k16.global.s8 	{%r194, %r195}, [%rd13], %r172;
	wmma.mma.sync.aligned.row.row.m16n16k16.s32.s8.s8.s32 {%r267, %r266, %r265, %r264, %r263, %r262, %r261, %r260}, {%r192, %r193}, {%r194, %r195}, {%r267, %r266, %r265, %r264, %r263, %r262, %r261, %r260};
$L__BB7_5:
	add.s32 	%r42, %r259, 16;
	selp.b32 	%r43, %r3, %r42, %p6;
	selp.b32 	%r196, %r42, %r3, %p6;
	selp.b32 	%r197, %r42, %r4, %p5;
	selp.b32 	%r198, %r4, %r42, %p5;
	setp.ge.u32 	%p16, %r43, %r5;
	setp.ge.u32 	%p17, %r196, %r6;
	or.pred  	%p18, %p16, %p17;
	setp.ge.u32 	%p19, %r197, %r7;
	or.pred  	%p20, %p18, %p19;
	setp.ge.u32 	%p21, %r198, %r8;
	or.pred  	%p22, %p20, %p21;
	@%p22 bra 	$L__BB7_7;
	cvt.u64.u32 	%rd14, %r43;
	mul.lo.s32 	%r199, %r196, %r171;
	cvt.u64.u32 	%rd15, %r199;
	add.s64 	%rd16, %rd15, %rd14;
	add.s64 	%rd17, %rd2, %rd16;
	cvt.u64.u32 	%rd18, %r197;
	mul.lo.s32 	%r200, %r198, %r172;
	cvt.u64.u32 	%rd19, %r200;
	add.s64 	%rd20, %rd19, %rd18;
	add.s64 	%rd21, %rd1, %rd20;
	wmma.load.a.sync.aligned.row.m16n16k16.global.s8 	{%r201, %r202}, [%rd17], %r171;
	wmma.load.b.sync.aligned.row.m16n16k16.global.s8 	{%r203, %r204}, [%rd21], %r172;
	wmma.mma.sync.aligned.row.row.m16n16k16.s32.s8.s8.s32 {%r267, %r266, %r265, %r264, %r263, %r262, %r261, %r260}, {%r201, %r202}, {%r203, %r204}, {%r267, %r266, %r265, %r264, %r263, %r262, %r261, %r260};
$L__BB7_7:
	add.s32 	%r63, %r42, 16;
	selp.b32 	%r64, %r3, %r63, %p6;
	selp.b32 	%r205, %r63, %r3, %p6;
	selp.b32 	%r206, %r63, %r4, %p5;
	selp.b32 	%r207, %r4, %r63, %p5;
	setp.ge.u32 	%p25, %r64, %r5;
	setp.ge.u32 	%p26, %r205, %r6;
	or.pred  	%p27, %p25, %p26;
	setp.ge.u32 	%p28, %r206, %r7;
	or.pred  	%p29, %p27, %p28;
	setp.ge.u32 	%p30, %r207, %r8;
	or.pred  	%p31, %p29, %p30;
	@%p31 bra 	$L__BB7_9;
	cvt.u64.u32 	%rd22, %r64;
	mul.lo.s32 	%r208, %r205, %r171;
	cvt.u64.u32 	%rd23, %r208;
	add.s64 	%rd24, %rd23, %rd22;
	add.s64 	%rd25, %rd2, %rd24;
	cvt.u64.u32 	%rd26, %r206;
	mul.lo.s32 	%r209, %r207, %r172;
	cvt.u64.u32 	%rd27, %r209;
	add.s64 	%rd28, %rd27, %rd26;
	add.s64 	%rd29, %rd1, %rd28;
	wmma.load.a.sync.aligned.row.m16n16k16.global.s8 	{%r210, %r211}, [%rd25], %r171;
	wmma.load.b.sync.aligned.row.m16n16k16.global.s8 	{%r212, %r213}, [%rd29], %r172;
	wmma.mma.sync.aligned.row.row.m16n16k16.s32.s8.s8.s32 {%r267, %r266, %r265, %r264, %r263, %r262, %r261, %r260}, {%r210, %r211}, {%r212, %r213}, {%r267, %r266, %r265, %r264, %r263, %r262, %r261, %r260};
$L__BB7_9:
	add.s32 	%r84, %r63, 16;
	selp.b32 	%r85, %r3, %r84, %p6;
	selp.b32 	%r214, %r84, %r3, %p6;
	selp.b32 	%r215, %r84, %r4, %p5;
	selp.b32 	%r216, %r4, %r84, %p5;
	setp.ge.u32 	%p34, %r85, %r5;
	setp.ge.u32 	%p35, %r214, %r6;
	or.pred  	%p36, %p34, %p35;
	setp.ge.u32 	%p37, %r215, %r7;
	or.pred  	%p38, %p36, %p37;
	setp.ge.u32 	%p39, %r216, %r8;
	or.pred  	%p40, %p38, %p39;
	@%p40 bra 	$L__BB7_11;
	cvt.u64.u32 	%rd30, %r85;
	mul.lo.s32 	%r217, %r214, %r171;
	cvt.u64.u32 	%rd31, %r217;
	add.s64 	%rd32, %rd31, %rd30;
	add.s64 	%rd33, %rd2, %rd32;
	cvt.u64.u32 	%rd34, %r215;
	mul.lo.s32 	%r218, %r216, %r172;
	cvt.u64.u32 	%rd35, %r218;
	add.s64 	%rd36, %rd35, %rd34;
	add.s64 	%rd37, %rd1, %rd36;
	wmma.load.a.sync.aligned.row.m16n16k16.global.s8 	{%r219, %r220}, [%rd33], %r171;
	wmma.load.b.sync.aligned.row.m16n16k16.global.s8 	{%r221, %r222}, [%rd37], %r172;
	wmma.mma.sync.aligned.row.row.m16n16k16.s32.s8.s8.s32 {%r267, %r266, %r265, %r264, %r263, %r262, %r261, %r260}, {%r219, %r220}, {%r221, %r222}, {%r267, %r266, %r265, %r264, %r263, %r262, %r261, %r260};
$L__BB7_11:
	add.s32 	%r318, %r259, 64;
	add.s32 	%r250, %r250, 4;
	setp.ne.s32 	%p41, %r250, 0;
	add.s32 	%r259, %r84, 16;
	@%p41 bra 	$L__BB7_3;
$L__BB7_12:
	setp.eq.s32 	%p42, %r10, 0;
	@%p42 bra 	$L__BB7_17;
	neg.s32 	%r309, %r10;
$L__BB7_14:
	.pragma "nounroll";
	setp.eq.s16 	%p43, %rs2, 0;
	setp.eq.s16 	%p44, %rs1, 0;
	selp.b32 	%r136, %r3, %r318, %p44;
	selp.b32 	%r223, %r318, %r3, %p44;
	selp.b32 	%r224, %r318, %r4, %p43;
	selp.b32 	%r225, %r4, %r318, %p43;
	setp.ge.u32 	%p45, %r136, %r5;
	setp.ge.u32 	%p46, %r223, %r6;
	or.pred  	%p47, %p45, %p46;
	setp.ge.u32 	%p48, %r224, %r7;
	or.pred  	%p49, %p47, %p48;
	setp.ge.u32 	%p50, %r225, %r8;
	or.pred  	%p51, %p49, %p50;
	@%p51 bra 	$L__BB7_16;
	cvt.u64.u32 	%rd38, %r136;
	mul.lo.s32 	%r226, %r223, %r171;
	cvt.u64.u32 	%rd39, %r226;
	add.s64 	%rd40, %rd39, %rd38;
	add.s64 	%rd41, %rd2, %rd40;
	cvt.u64.u32 	%rd42, %r224;
	mul.lo.s32 	%r227, %r225, %r172;
	cvt.u64.u32 	%rd43, %r227;
	add.s64 	%rd44, %rd43, %rd42;
	add.s64 	%rd45, %rd1, %rd44;
	wmma.load.a.sync.aligned.row.m16n16k16.global.s8 	{%r228, %r229}, [%rd41], %r171;
	wmma.load.b.sync.aligned.row.m16n16k16.global.s8 	{%r230, %r231}, [%rd45], %r172;
	wmma.mma.sync.aligned.row.row.m16n16k16.s32.s8.s8.s32 {%r267, %r266, %r265, %r264, %r263, %r262, %r261, %r260}, {%r228, %r229}, {%r230, %r231}, {%r267, %r266, %r265, %r264, %r263, %r262, %r261, %r260};
$L__BB7_16:
	add.s32 	%r318, %r318, 16;
	add.s32 	%r309, %r309, 1;
	setp.ne.s32 	%p52, %r309, 0;
	@%p52 bra 	$L__BB7_14;
$L__BB7_17:
	cvt.rn.f32.s32 	%f51, %r267;
	cvt.rn.f32.s32 	%f50, %r266;
	cvt.rn.f32.s32 	%f49, %r265;
	cvt.rn.f32.s32 	%f48, %r264;
	cvt.rn.f32.s32 	%f47, %r263;
	cvt.rn.f32.s32 	%f46, %r262;
	cvt.rn.f32.s32 	%f45, %r261;
	cvt.rn.f32.s32 	%f44, %r260;
$L__BB7_18:
	shl.b32 	%r166, %r1, 4;
	shl.b32 	%r167, %r2, 4;
	setp.ge.u32 	%p53, %r166, %r168;
	setp.ge.u32 	%p54, %r167, %r169;
	or.pred  	%p55, %p53, %p54;
	@%p55 bra 	$L__BB7_20;
	ld.param.u32 	%r249, [_Z33wmma_gemm_a_col_major_b_col_majorIaiLi16ELi16ELi16EN6nvcuda4wmma9row_majorES2_EvPKT_S5_PT0_jjjjjjbbff_param_8];
	ld.param.u64 	%rd52, [_Z33wmma_gemm_a_col_major_b_col_majorIaiLi16ELi16ELi16EN6nvcuda4wmma9row_majorES2_EvPKT_S5_PT0_jjjjjjbbff_param_2];
	cvt.u64.u32 	%rd46, %r166;
	mul.lo.s32 	%r232, %r249, %r167;
	cvt.u64.u32 	%rd47, %r232;
	add.s64 	%rd48, %rd47, %rd46;
	cvta.to.global.u64 	%rd49, %rd52;
	shl.b64 	%rd50, %rd48, 2;
	add.s64 	%rd51, %rd49, %rd50;
	wmma.load.c.sync.aligned.col.m16n16k16.global.s32 	{%r233, %r234, %r235, %r236, %r237, %r238, %r239, %r240}, [%rd51], %r249;
	cvt.rn.f32.s32 	%f20, %r233;
	mul.f32 	%f21, %f18, %f20;
	fma.rn.f32 	%f22, %f17, %f51, %f21;
	cvt.rzi.s32.f32 	%r241, %f22;
	cvt.rn.f32.s32 	%f23, %r234;
	mul.f32 	%f24, %f18, %f23;
	fma.rn.f32 	%f25, %f17, %f50, %f24;
	cvt.rzi.s32.f32 	%r242, %f25;
	cvt.rn.f32.s32 	%f26, %r235;
	mul.f32 	%f27, %f18, %f26;
	fma.rn.f32 	%f28, %f17, %f49, %f27;
	cvt.rzi.s32.f32 	%r243, %f28;
	cvt.rn.f32.s32 	%f29, %r236;
	mul.f32 	%f30, %f18, %f29;
	fma.rn.f32 	%f31, %f17, %f48, %f30;
	cvt.rzi.s32.f32 	%r244, %f31;
	cvt.rn.f32.s32 	%f32, %r237;
	mul.f32 	%f33, %f18, %f32;
	fma.rn.f32 	%f34, %f17, %f47, %f33;
	cvt.rzi.s32.f32 	%r245, %f34;
	cvt.rn.f32.s32 	%f35, %r238;
	mul.f32 	%f36, %f18, %f35;
	fma.rn.f32 	%f37, %f17, %f46, %f36;
	cvt.rzi.s32.f32 	%r246, %f37;
	cvt.rn.f32.s32 	%f38, %r239;
	mul.f32 	%f39, %f18, %f38;
	fma.rn.f32 	%f40, %f17, %f45, %f39;
	cvt.rzi.s32.f32 	%r247, %f40;
	cvt.rn.f32.s32 	%f41, %r240;
	mul.f32 	%f42, %f18, %f41;
	fma.rn.f32 	%f43, %f17, %f44, %f42;
	cvt.rzi.s32.f32 	%r248, %f43;
	wmma.store.d.sync.aligned.col.m16n16k16.global.s32 	[%rd51], {%r241, %r242, %r243, %r244, %r245, %r246, %r247, %r248}, %r249;
$L__BB7_20:
	ret;

}


// ===== COMPILED SASS (sm_100) =====

	.target	sm_100

	.elftype	@"ET_EXEC"


//--------------------- .note.nv.tkinfo           --------------------------
	.section	.note.nv.tkinfo,"",@"SHT_NOTE"
	.sectionflags	@"SHF_NOTE_NV_TKINFO"
	.tkinfo
        /*0018*/ 	.word	0x00000002
        /*0030*/ 	.string	""
        /*0030*/ 	.string	"ptxas"
        /*0030*/ 	.string	"Cuda compilation tools, release 13.0, V13.0.88"
        /*0030*/ 	.string	"Build cuda_13.0.r13.0/compiler.36424714_0"
        /*0030*/ 	.string	"-arch sm_100 -m 64 "



//--------------------- .note.nv.cuinfo           --------------------------
	.section	.note.nv.cuinfo,"",@"SHT_NOTE"
	.sectionflags	@"SHF_NOTE_NV_CUINFO"
        /*0018*/ 	.short	0x0002
        /*001a*/ 	.short	0x0064
        /*001c*/ 	.short	0x0082
	.zero		2


//--------------------- .nv.info                  --------------------------
	.section	.nv.info,"",@"SHT_CUDA_INFO"
	.align	4


	//----- nvinfo : EIATTR_REGCOUNT
	.align		4
        /*0000*/ 	.byte	0x04, 0x2f
        /*0002*/ 	.short	(.L_1 - .L_0)
	.align		4
.L_0:
        /*0004*/ 	.word	index@(_Z33wmma_gemm_a_col_major_b_col_majorI6__halffLi16ELi16ELi16EN6nvcuda4wmma9col_majorES3_EvPKT_S6_PT0_jjjjjjbbff)
        /*0008*/ 	.word	0x00000020


	//----- nvinfo : EIATTR_FRAME_SIZE
	.align		4
.L_1:
        /*000c*/ 	.byte	0x04, 0x11
        /*000e*/ 	.short	(.L_3 - .L_2)
	.align		4
.L_2:
        /*0010*/ 	.word	index@(_Z33wmma_gemm_a_col_major_b_col_majorI6__halffLi16ELi16ELi16EN6nvcuda4wmma9col_majorES3_EvPKT_S6_PT0_jjjjjjbbff)
        /*0014*/ 	.word	0x00000000


	//----- nvinfo : EIATTR_REGCOUNT
	.align		4
.L_3:
        /*0018*/ 	.byte	0x04, 0x2f
        /*001a*/ 	.short	(.L_5 - .L_4)
	.align		4
.L_4:
        /*001c*/ 	.word	index@(_Z33wmma_gemm_a_col_major_b_col_majorI6__halffLi16ELi16ELi16EN6nvcuda4wmma9row_majorENS2_9col_majorEEvPKT_S7_PT0_jjjjjjbbff)
        /*0020*/ 	.word	0x00000020


	//----- nvinfo : EIATTR_FRAME_SIZE
	.align		4
.L_5:
        /*0024*/ 	.byte	0x04, 0x11
        /*0026*/ 	.short	(.L_7 - .L_6)
	.align		4
.L_6:
        /*0028*/ 	.word	index@(_Z33wmma_gemm_a_col_major_b_col_majorI6__halffLi16ELi16ELi16EN6nvcuda4wmma9row_majorENS2_9col_majorEEvPKT_S7_PT0_jjjjjjbbff)
        /*002c*/ 	.word	0x00000000


	//----- nvinfo : EIATTR_REGCOUNT
	.align		4
.L_7:
        /*0030*/ 	.byte	0x04, 0x2f
        /*0032*/ 	.short	(.L_9 - .L_8)
	.align		4
.L_8:
        /*0034*/ 	.word	index@(_Z33wmma_gemm_a_col_major_b_col_majorI6__halffLi16ELi16ELi16EN6nvcuda4wmma9col_majorENS2_9row_majorEEvPKT_S7_PT0_jjjjjjbbff)
        /*0038*/ 	.word	0x00000020


	//----- nvinfo : EIATTR_FRAME_SIZE
	.align		4
.L_9:
        /*003c*/ 	.byte	0x04, 0x11
        /*003e*/ 	.short	(.L_11 - .L_10)
	.align		4
.L_10:
        /*0040*/ 	.word	index@(_Z33wmma_gemm_a_col_major_b_col_majorI6__halffLi16ELi16ELi16EN6nvcuda4wmma9col_majorENS2_9row_majorEEvPKT_S7_PT0_jjjjjjbbff)
        /*0044*/ 	.word	0x00000000


	//----- nvinfo : EIATTR_REGCOUNT
	.align		4
.L_11:
        /*0048*/ 	.byte	0x04, 0x2f
        /*004a*/ 	.short	(.L_13 - .L_12)
	.align		4
.L_12:
        /*004c*/ 	.word	index@(_Z33wmma_gemm_a_col_major_b_col_majorI6__halffLi16ELi16ELi16EN6nvcuda4wmma9row_majorES3_EvPKT_S6_PT0_jjjjjjbbff)
        /*0050*/ 	.word	0x00000020


	//----- nvinfo : EIATTR_FRAME_SIZE
	.align		4
.L_13:
        /*0054*/ 	.byte	0x04, 0x11
        /*0056*/ 	.short	(.L_15 - .L_14)
	.align		4
.L_14:
        /*0058*/ 	.word	index@(_Z33wmma_gemm_a_col_major_b_col_majorI6__halffLi16ELi16ELi16EN6nvcuda4wmma9row_majorES3_EvPKT_S6_PT0_jjjjjjbbff)
        /*005c*/ 	.word	0x00000000


	//----- nvinfo : EIATTR_REGCOUNT
	.align		4
.L_15:
        /*0060*/ 	.byte	0x04, 0x2f
        /*0062*/ 	.short	(.L_17 - .L_16)
	.align		4
.L_16:
        /*0064*/ 	.word	index@(_Z33wmma_gemm_a_col_major_b_col_majorIaiLi16ELi16ELi16EN6nvcuda4wmma9col_majorES2_EvPKT_S5_PT0_jjjjjjbbff)
        /*0068*/ 	.word	0x00000020


	//----- nvinfo : EIATTR_FRAME_SIZE
	.align		4
.L_17:
        /*006c*/ 	.byte	0x04, 0x11
        /*006e*/ 	.short	(.L_19 - .L_18)
	.align		4
.L_18:
        /*0070*/ 	.word	index@(_Z33wmma_gemm_a_col_major_b_col_majorIaiLi16ELi16ELi16EN6nvcuda4wmma9col_majorES2_EvPKT_S5_PT0_jjjjjjbbff)
        /*0074*/ 	.word	0x00000000


	//----- nvinfo : EIATTR_REGCOUNT
	.align		4
.L_19:
        /*0078*/ 	.byte	0x04, 0x2f
        /*007a*/ 	.short	(.L_21 - .L_20)
	.align		4
.L_20:
        /*007c*/ 	.word	index@(_Z33wmma_gemm_a_col_major_b_col_majorIaiLi16ELi16ELi16EN6nvcuda4wmma9row_majorENS1_9col_majorEEvPKT_S6_PT0_jjjjjjbbff)
        /*0080*/ 	.word	0x00000020


	//----- nvinfo : EIATTR_FRAME_SIZE
	.align		4
.L_21:
        /*0084*/ 	.byte	0x04, 0x11
        /*0086*/ 	.short	(.L_23 - .L_22)
	.align		4
.L_22:
        /*0088*/ 	.word	index@(_Z33wmma_gemm_a_col_major_b_col_majorIaiLi16ELi16ELi16EN6nvcuda4wmma9row_majorENS1_9col_majorEEvPKT_S6_PT0_jjjjjjbbff)
        /*008c*/ 	.word	0x00000000


	//----- nvinfo : EIATTR_REGCOUNT
	.align		4
.L_23:
        /*0090*/ 	.byte	0x04, 0x2f
        /*0092*/ 	.short	(.L_25 - .L_24)
	.align		4
.L_24:
        /*0094*/ 	.word	index@(_Z33wmma_gemm_a_col_major_b_col_majorIaiLi16ELi16ELi16EN6nvcuda4wmma9col_majorENS1_9row_majorEEvPKT_S6_PT0_jjjjjjbbff)
        /*0098*/ 	.word	0x00000020


	//----- nvinfo : EIATTR_FRAME_SIZE
	.align		4
.L_25:
        /*009c*/ 	.byte	0x04, 0x11
        /*009e*/ 	.short	(.L_27 - .L_26)
	.align		4
.L_26:
        /*00a0*/ 	.word	index@(_Z33wmma_gemm_a_col_major_b_col_majorIaiLi16ELi16ELi16EN6nvcuda4wmma9col_majorENS1_9row_majorEEvPKT_S6_PT0_jjjjjjbbff)
        /*00a4*/ 	.word	0x00000000


	//----- nvinfo : EIATTR_REGCOUNT
	.align		4
.L_27:
        /*00a8*/ 	.byte	0x04, 0x2f
        /*00aa*/ 	.short	(.L_29 - .L_28)
	.align		4
.L_28:
        /*00ac*/ 	.word	index@(_Z33wmma_gemm_a_col_major_b_col_majorIaiLi16ELi16ELi16EN6nvcuda4wmma9row_majorES2_EvPKT_S5_PT0_jjjjjjbbff)
        /*00b0*/ 	.word	0x00000020


	//----- nvinfo : EIATTR_FRAME_SIZE
	.align		4
.L_29:
        /*00b4*/ 	.byte	0x04, 0x11
        /*00b6*/ 	.short	(.L_31 - .L_30)
	.align		4
.L_30:
        /*00b8*/ 	.word	index@(_Z33wmma_gemm_a_col_major_b_col_majorIaiLi16ELi16ELi16EN6nvcuda4wmma9row_majorES2_EvPKT_S5_PT0_jjjjjjbbff)
        /*00bc*/ 	.word	0x00000000


	//----- nvinfo : EIATTR_MIN_STACK_SIZE
	.align		4
.L_31:
        /*00c0*/ 	.byte	0x04, 0x12
        /*00c2*/ 	.short	(.L_33 - .L_32)
	.align		4
.L_32:
        /*00c4*/ 	.word	index@(_Z33wmma_gemm_a_col_major_b_col_majorIaiLi16ELi16ELi16EN6nvcuda4wmma9row_majorES2_EvPKT_S5_PT0_jjjjjjbbff)
        /*00c8*/ 	.word	0x00000000


	//----- nvinfo : EIATTR_MIN_STACK_SIZE
	.align		4
.L_33:
        /*00cc*/ 	.byte	0x04, 0x12
        /*00ce*/ 	.short	(.L_35 - .L_34)
	.align		4
.L_34:
        /*00d0*/ 	.word	index@(_Z33wmma_gemm_a_col_major_b_col_majorIaiLi16ELi16ELi16EN6nvcuda4wmma9col_majorENS1_9row_majorEEvPKT_S6_PT0_jjjjjjbbff)
        /*00d4*/ 	.word	0x00000000


	//----- nvinfo : EIATTR_MIN_STACK_SIZE
	.align		4
.L_35:
        /*00d8*/ 	.byte	0x04, 0x12
        /*00da*/ 	.short	(.L_37 - .L_36)
	.align		4
.L_36:
        /*00dc*/ 	.word	index@(_Z33wmma_gemm_a_col_major_b_col_majorIaiLi16ELi16ELi16EN6nvcuda4wmma9row_majorENS1_9col_majorEEvPKT_S6_PT0_jjjjjjbbff)
        /*00e0*/ 	.word	0x00000000


	//----- nvinfo : EIATTR_MIN_STACK_SIZE
	.align		4
.L_37:
        /*00e4*/ 	.byte	0x04, 0x12
        /*00e6*/ 	.short	(.L_39 - .L_38)
	.align		4
.L_38:
        /*00e8*/ 	.word	index@(_Z33wmma_gemm_a_col_major_b_col_majorIaiLi16ELi16ELi16EN6nvcuda4wmma9col_majorES2_EvPKT_S5_PT0_jjjjjjbbff)
        /*00ec*/ 	.word	0x00000000


	//----- nvinfo : EIATTR_MIN_STACK_SIZE
	.align		4
.L_39:
        /*00f0*/ 	.byte	0x04, 0x12
        /*00f2*/ 	.short	(.L_41 - .L_40)
	.align		4
.L_40:
        /*00f4*/ 	.word	index@(_Z33wmma_gemm_a_col_major_b_col_majorI6__halffLi16ELi16ELi16EN6nvcuda4wmma9row_majorES3_EvPKT_S6_PT0_jjjjjjbbff)
        /*00f8*/ 	.word	0x00000000


	//----- nvinfo : EIATTR_MIN_STACK_SIZE
	.align		4
.L_41:
        /*00fc*/ 	.byte	0x04, 0x12
        /*00fe*/ 	.short	(.L_43 - .L_42)
	.align		4
.L_42:
        /*0100*/ 	.word	index@(_Z33wmma_gemm_a_col_major_b_col_majorI6__halffLi16ELi16ELi16EN6nvcuda4wmma9col_majorENS2_9row_majorEEvPKT_S7_PT0_jjjjjjbbff)
        /*0104*/ 	.word	0x00000000


	//----- nvinfo : EIATTR_MIN_STACK_SIZE
	.align		4
.L_43:
        /*0108*/ 	.byte	0x04, 0x12
        /*010a*/ 	.short	(.L_45 - .L_44)
	.align		4
.L_44:
        /*010c*/ 	.word	index@(_Z33wmma_gemm_a_col_major_b_col_majorI6__halffLi16ELi16ELi16EN6nvcuda4wmma9row_majorENS2_9col_majorEEvPKT_S7_PT0_jjjjjjbbff)
        /*0110*/ 	.word	0x00000000


	//----- nvinfo : EIATTR_MIN_STACK_SIZE
	.align		4
.L_45:
        /*0114*/ 	.byte	0x04, 0x12
        /*0116*/ 	.short	(.L_47 - .L_46)
	.align		4
.L_46:
        /*0118*/ 	.word	index@(_Z33wmma_gemm_a_col_major_b_col_majorI6__halffLi16ELi16ELi16EN6nvcuda4wmma9col_majorES3_EvPKT_S6_PT0_jjjjjjbbff)
        /*011c*/ 	.word	0x00000000
.L_47:


//--------------------- .nv.compat                --------------------------
	.section	.nv.compat,"",@"SHT_CUDA_COMPAT_INFO"
	.align	4
        /*0000*/ 	.byte	0x02, 0x09, 0x00, 0x00, 0x02, 0x02, 0x01, 0x00, 0x02, 0x05, 0x05, 0x00, 0x03, 0x07, 0x01, 0x01
        /*0010*/ 	.byte	0x02, 0x03, 0x00, 0x00, 0x02, 0x06, 0x01, 0x00, 0x04, 0x0b, 0x08, 0x00, 0x01, 0x00, 0x00, 0x00
        /*0020*/ 	.byte	0x00, 0x00, 0x00, 0x00


//--------------------- .nv.info._Z33wmma_gemm_a_col_major_b_col_majorIaiLi16ELi16ELi16EN6nvcuda4wmma9row_majorES2_EvPKT_S5_PT0_jjjjjjbbff --------------------------
	.section	.nv.info._Z33wmma_gemm_a_col_major_b_col_majorIaiLi16ELi16ELi16EN6nvcuda4wmma9row_majorES2_EvPKT_S5_PT0_jjjjjjbbff,"",@"SHT_CUDA_INFO"
	.sectionflags	@""
	.align	4


	//----- nvinfo : EIATTR_CUDA_API_VERSION
	.align		4
        /*0000*/ 	.byte	0x04, 0x37
        /*0002*/ 	.short	(.L_49 - .L_48)
.L_48:
        /*0004*/ 	.word	0x00000082


	//----- nvinfo : EIATTR_KPARAM_INFO
	.align		4
.L_49:
        /*0008*/ 	.byte	0x04, 0x17
        /*000a*/ 	.short	(.L_51 - .L_50)
.L_50:
        /*000c*/ 	.word	0x00000000
        /*0010*/ 	.short	0x000c
        /*0012*/ 	.short	0x0038
        /*0014*/ 	.byte	0x00, 0xf0, 0x11, 0x00


	//----- nvinfo : EIATTR_KPARAM_INFO
	.align		4
.L_51:
        /*0018*/ 	.byte	0x04, 0x17
        /*001a*/ 	.short	(.L_53 - .L_52)
.L_52:
        /*001c*/ 	.word	0x00000000
        /*0020*/ 	.short	0x000b
        /*0022*/ 	.short	0x0034
        /*0024*/ 	.byte	0x00, 0xf0, 0x11, 0x00


	//----- nvinfo : EIATTR_KPARAM_INFO
	.align		4
.L_53:
        /*0028*/ 	.byte	0x04, 0x17
        /*002a*/ 	.short	(.L_55 - .L_54)
.L_54:
        /*002c*/ 	.word	0x00000000
        /*0030*/ 	.short	0x000a
        /*0032*/ 	.short	0x0031
        /*0034*/ 	.byte	0x00, 0xf0, 0x05, 0x00


	//----- nvinfo : EIATTR_KPARAM_INFO
	.align		4
.L_55:
        /*0038*/ 	.byte	0x04, 0x17
        /*003a*/ 	.short	(.L_57 - .L_56)
.L_56:
        /*003c*/ 	.word	0x00000000
        /*0040*/ 	.short	0x0009
        /*0042*/ 	.short	0x0030
        /*0044*/ 	.byte	0x00, 0xf0, 0x05, 0x00


	//----- nvinfo : EIATTR_KPARAM_INFO
	.align		4
.L_57:
        /*0048*/ 	.byte	0x04, 0x17
        /*004a*/ 	.short	(.L_59 - .L_58)
.L_58:
        /*004c*/ 	.word	0x00000000
        /*0050*/ 	.short	0x0008
        /*0052*/ 	.short	0x002c
        /*0054*/ 	.byte	0x00, 0xf0, 0x11, 0x00


	//----- nvinfo : EIATTR_KPARAM_INFO
	.align		4
.L_59:
        /*0058*/ 	.byte	0x04, 0x17
        /*005a*/ 	.short	(.L_61 - .L_60)
.L_60:
        /*005c*/ 	.word	0x00000000
        /*0060*/ 	.short	0x0007
        /*0062*/ 	.short	0x0028
        /*0064*/ 	.byte	0x00, 0xf0, 0x11, 0x00


	//----- nvinfo : EIATTR_KPARAM_INFO
	.align		4
.L_61:
        /*0068*/ 	.byte	0x04, 0x17
        /*006a*/ 	.short	(.L_63 - .L_62)
.L_62:
        /*006c*/ 	.word	0x00000000
        /*0070*/ 	.short	0x0006
        /*0072*/ 	.short	0x0024
        /*0074*/ 	.byte	0x00, 0xf0, 0x11, 0x00


	//----- nvinfo : EIATTR_KPARAM_INFO
	.align		4
.L_63:
        /*0078*/ 	.byte	0x04, 0x17
        /*007a*/ 	.short	(.L_65 - .L_64)
.L_64:
        /*007c*/ 	.word	0x00000000
        /*0080*/ 	.short	0x0005
        /*0082*/ 	.short	0x0020
        /*0084*/ 	.byte	0x00, 0xf0, 0x11, 0x00


	//----- nvinfo : EIATTR_KPARAM_INFO
	.align		4
.L_65:
        /*0088*/ 	.byte	0x04, 0x17
        /*008a*/ 	.short	(.L_67 - .L_66)
.L_66:
        /*008c*/ 	.word	0x00000000
        /*0090*/ 	.short	0x0004
        /*0092*/ 	.short	0x001c
        /*0094*/ 	.byte	0x00, 0xf0, 0x11, 0x00


	//----- nvinfo : EIATTR_KPARAM_INFO
	.align		4
.L_67:
        /*0098*/ 	.byte	0x04, 0x17
        /*009a*/ 	.short	(.L_69 - .L_68)
.L_68:
        /*009c*/ 	.word	0x00000000
        /*00a0*/ 	.short	0x0003
        /*00a2*/ 	.short	0x0018
        /*00a4*/ 	.byte	0x00, 0xf0, 0x11, 0x00


	//----- nvinfo : EIATTR_KPARAM_INFO
	.align		4
.L_69:
        /*00a8*/ 	.byte	0x04, 0x17
        /*00aa*/ 	.short	(.L_71 - .L_70)
.L_70:
        /*00ac*/ 	.word	0x00000000
        /*00b0*/ 	.short	0x0002
        /*00b2*/ 	.short	0x0010
        /*00b4*/ 	.byte	0x00, 0xf5, 0x21, 0x00


	//----- nvinfo : EIATTR_KPARAM_INFO
	.align		4
.L_71:
        /*00b8*/ 	.byte	0x04, 0x17
        /*00ba*/ 	.short	(.L_73 - .L_72)
.L_72:
        /*00bc*/ 	.word	0x00000000
        /*00c0*/ 	.short	0x0001
        /*00c2*/ 	.short	0x0008
        /*00c4*/ 	.byte	0x00, 0xf5, 0x21, 0x00


	//----- nvinfo : EIATTR_KPARAM_INFO
	.align		4
.L_73:
        /*00c8*/ 	.byte	0x04, 0x17
        /*00ca*/ 	.short	(.L_75 - .L_74)
.L_74:
        /*00cc*/ 	.word	0x00000000
        /*00d0*/ 	.short	0x0000
        /*00d2*/ 	.short	0x0000
        /*00d4*/ 	.byte	0x00, 0xf5, 0x21, 0x00


	//----- nvinfo : EIATTR_SPARSE_MMA_MASK
	.align		4
.L_75:
        /*00d8*/ 	.byte	0x03, 0x50
        /*00da*/ 	.short	0x0000


	//----- nvinfo : EIATTR_WMMA_USED
	.align		4
        /*00dc*/ 	.byte	0x01, 0x2b
	.zero		2


	//----- nvinfo : EIATTR_MAXREG_COUNT
	.align		4
        /*00e0*/ 	.byte	0x03, 0x1b
        /*00e2*/ 	.short	0x00ff


	//----- nvinfo : EIATTR_MERCURY_ISA_VERSION
	.align		4
        /*00e4*/ 	.byte	0x03, 0x5f
        /*00e6*/ 	.short	0x0101


	//----- nvinfo : EIATTR_VRC_CTA_INIT_COUNT
	.align		4
        /*00e8*/ 	.byte	0x02, 0x4a
	.zero		1
	.zero		1


	//----- nvinfo : EIATTR_EXIT_INSTR_OFFSETS
	.align		4
        /*00ec*/ 	.byte	0x04, 0x1c
        /*00ee*/ 	.short	(.L_77 - .L_76)


	//   ....[0]....
.L_76:
        /*00f0*/ 	.word	0x00001640


	//   ....[1]....
        /*00f4*/ 	.word	0x00001ae0


	//----- nvinfo : EIATTR_CRS_STACK_SIZE
	.align		4
.L_77:
        /*00f8*/ 	.byte	0x04, 0x1e
        /*00fa*/ 	.short	(.L_79 - .L_78)
.L_78:
        /*00fc*/ 	.word	0x00000000


	//----- nvinfo : EIATTR_CBANK_PARAM_SIZE
	.align		4
.L_79:
        /*0100*/ 	.byte	0x03, 0x19
        /*0102*/ 	.short	0x003c


	//----- nvinfo : EIATTR_PARAM_CBANK
	.align		4
        /*0104*/ 	.byte	0x04, 0x0a
        /*0106*/ 	.short	(.L_81 - .L_80)
	.align		4
.L_80:
        /*0108*/ 	.word	index@(.nv.constant0._Z33wmma_gemm_a_col_major_b_col_majorIaiLi16ELi16ELi16EN6nvcuda4wmma9row_majorES2_EvPKT_S5_PT0_jjjjjjbbff)
        /*010c*/ 	.short	0x0380
        /*010e*/ 	.short	0x003c


	//----- nvinfo : EIATTR_SW_WAR
	.align		4
.L_81:
        /*0110*/ 	.byte	0x04, 0x36
        /*0112*/ 	.short	(.L_83 - .L_82)
.L_82:
        /*0114*/ 	.word	0x00000008
.L_83:


//--------------------- .nv.info._Z33wmma_gemm_a_col_major_b_col_majorIaiLi16ELi16ELi16EN6nvcuda4wmma9col_majorENS1_9row_majorEEvPKT_S6_PT0_jjjjjjbbff --------------------------
	.section	.nv.info._Z33wmma_gemm_a_col_major_b_col_majorIaiLi16ELi16ELi16EN6nvcuda4wmma9col_majorENS1_9row_majorEEvPKT_S6_PT0_jjjjjjbbff,"",@"SHT_CUDA_INFO"
	.sectionflags	@""
	.align	4


	//----- nvinfo : EIATTR_CUDA_API_VERSION
	.align		4
        /*0000*/ 	.byte	0x04, 0x37
        /*0002*/ 	.short	(.L_85 - .L_84)
.L_84:
        /*0004*/ 	.word	0x00000082


	//----- nvinfo : EIATTR_KPARAM_INFO
	.align		4
.L_85:
        /*0008*/ 	.byte	0x04, 0x17
        /*000a*/ 	.short	(.L_87 - .L_86)
.L_86:
        /*000c*/ 	.word	0x00000000
        /*0010*/ 	.short	0x000c
        /*0012*/ 	.short	0x0038
        /*0014*/ 	.byte	0x00, 0xf0, 0x11, 0x00


	//----- nvinfo : EIATTR_KPARAM_INFO
	.align		4
.L_87:
        /*0018*/ 	.byte	0x04, 0x17
        /*001a*/ 	.short	(.L_89 - .L_88)
.L_88:
        /*001c*/ 	.word	0x00000000
        /*0020*/ 	.short	0x000b
        /*0022*/ 	.short	0x0034
        /*0024*/ 	.byte	0x00, 0xf0, 0x11, 0x00


	//----- nvinfo : EIATTR_KPARAM_INFO
	.align		4
.L_89:
        /*0028*/ 	.byte	0x04, 0x17
        /*002a*/ 	.short	(.L_91 - .L_90)
.L_90:
        /*002c*/ 	.word	0x00000000
        /*0030*/ 	.short	0x000a
        /*0032*/ 	.short	0x0031
        /*0034*/ 	.byte	0x00, 0xf0, 0x05, 0x00


	//----- nvinfo : EIATTR_KPARAM_INFO
	.align		4
.L_91:
        /*0038*/ 	.byte	0x04, 0x17
        /*003a*/ 	.short	(.L_93 - .L_92)
.L_92:
        /*003c*/ 	.word	0x00000000
        /*0040*/ 	.short	0x0009
        /*0042*/ 	.short	0x0030
        /*0044*/ 	.byte	0x00, 0xf0, 0x05, 0x00


	//----- nvinfo : EIATTR_KPARAM_INFO
	.align		4
.L_93:
        /*0048*/ 	.byte	0x04, 0x17
        /*004a*/ 	.short	(.L_95 - .L_94)
.L_94:
        /*004c*/ 	.word	0x00000000
        /*0050*/ 	.short	0x0008
        /*0052*/ 	.short	0x002c
        /*0054*/ 	.byte	0x00, 0xf0, 0x11, 0x00


	//----- nvinfo : EIATTR_KPARAM_INFO
	.align		4
.L_95:
        /*0058*/ 	.byte	0x04, 0x17
        /*005a*/ 	.short	(.L_97 - .L_96)
.L_96:
        /*005c*/ 	.word	0x00000000
        /*0060*/ 	.short	0x0007
        /*0062*/ 	.short	0x0028
        /*0064*/ 	.byte	0x00, 0xf0, 0x11, 0x00


	//----- nvinfo : EIATTR_KPARAM_INFO
	.align		4
.L_97:
        /*0068*/ 	.byte	0x04, 0x17
        /*006a*/ 	.short	(.L_99 - .L_98)
.L_98:
        /*006c*/ 	.word	0x00000000
        /*0070*/ 	.short	0x0006
        /*0072*/ 	.short	0x0024
        /*0074*/ 	.byte	0x00, 0xf0, 0x11, 0x00


	//----- nvinfo : EIATTR_KPARAM_INFO
	.align		4
.L_99:
        /*0078*/ 	.byte	0x04, 0x17
        /*007a*/ 	.short	(.L_101 - .L_100)
.L_100:
        /*007c*/ 	.word	0x00000000
        /*0080*/ 	.short	0x0005
        /*0082*/ 	.short	0x0020
        /*0084*/ 	.byte	0x00, 0xf0, 0x11, 0x00


	//----- nvinfo : EIATTR_KPARAM_INFO
	.align		4
.L_101:
        /*0088*/ 	.byte	0x04, 0x17
        /*008a*/ 	.short	(.L_103 - .L_102)
.L_102:
        /*008c*/ 	.word	0x00000000
        /*0090*/ 	.short	0x0004
        /*0092*/ 	.short	0x001c
        /*0094*/ 	.byte	0x00, 0xf0, 0x11, 0x00


	//----- nvinfo : EIATTR_KPARAM_INFO
	.align		4
.L_103:
        /*0098*/ 	.byte	0x04, 0x17
        /*009a*/ 	.short	(.L_105 - .L_104)
.L_104:
        /*009c*/ 	.word	0x00000000
        /*00a0*/ 	.short	0x0003
        /*00a2*/ 	.short	0x0018
        /*00a4*/ 	.byte	0x00, 0xf0, 0x11, 0x00


	//----- nvinfo : EIATTR_KPARAM_INFO
	.align		4
.L_105:
        /*00a8*/ 	.byte	0x04, 0x17
        /*00aa*/ 	.short	(.L_107 - .L_106)
.L_106:
        /*00ac*/ 	.word	0x00000000
        /*00b0*/ 	.short	0x0002
        /*00b2*/ 	.short	0x0010
        /*00b4*/ 	.byte	0x00, 0xf5, 0x21, 0x00


	//----- nvinfo : EIATTR_KPARAM_INFO
	.align		4
.L_107:
        /*00b8*/ 	.byte	0x04, 0x17
        /*00ba*/ 	.short	(.L_109 - .L_108)
.L_108:
        /*00bc*/ 	.word	0x00000000
        /*00c0*/ 	.short	0x0001
        /*00c2*/ 	.short	0x0008
        /*00c4*/ 	.byte	0x00, 0xf5, 0x21, 0x00


	//----- nvinfo : EIATTR_KPARAM_INFO
	.align		4
.L_109:
        /*00c8*/ 	.byte	0x04, 0x17
        /*00ca*/ 	.short	(.L_111 - .L_110)
.L_110:
        /*00cc*/ 	.word	0x00000000
        /*00d0*/ 	.short	0x0000
        /*00d2*/ 	.short	0x0000
        /*00d4*/ 	.byte	0x00, 0xf5, 0x21, 0x00


	//----- nvinfo : EIATTR_SPARSE_MMA_MASK
	.align		4
.L_111:
        /*00d8*/ 	.byte	0x03, 0x50
        /*00da*/ 	.short	0x0000


	//----- nvinfo : EIATTR_WMMA_USED
	.align		4
        /*00dc*/ 	.byte	0x01, 0x2b
	.zero		2


	//----- nvinfo : EIATTR_MAXREG_COUNT
	.align		4
        /*00e0*/ 	.byte	0x03, 0x1b
        /*00e2*/ 	.short	0x00ff


	//----- nvinfo : EIATTR_MERCURY_ISA_VERSION
	.align		4
        /*00e4*/ 	.byte	0x03, 0x5f
        /*00e6*/ 	.short	0x0101


	//----- nvinfo : EIATTR_VRC_CTA_INIT_COUNT
	.align		4
        /*00e8*/ 	.byte	0x02, 0x4a
	.zero		1
	.zero		1


	//----- nvinfo : EIATTR_EXIT_INSTR_OFFSETS
	.align		4
        /*00ec*/ 	.byte	0x04, 0x1c
        /*00ee*/ 	.short	(.L_113 - .L_112)


	//   ....[0]....
.L_112:
        /*00f0*/ 	.word	0x00001b30


	//   ....[1]....
        /*00f4*/ 	.word	0x00001fd0


	//----- nvinfo : EIATTR_CRS_STACK_SIZE
	.align		4
.L_113:
        /*00f8*/ 	.byte	0x04, 0x1e
        /*00fa*/ 	.short	(.L_115 - .L_114)
.L_114:
        /*00fc*/ 	.word	0x00000000


	//----- nvinfo : EIATTR_CBANK_PARAM_SIZE
	.align		4
.L_115:
        /*0100*/ 	.byte	0x03, 0x19
        /*0102*/ 	.short	0x003c


	//----- nvinfo : EIATTR_PARAM_CBANK
	.align		4
        /*0104*/ 	.byte	0x04, 0x0a
        /*0106*/ 	.short	(.L_117 - .L_116)
	.align		4
.L_116:
        /*0108*/ 	.word	index@(.nv.constant0._Z33wmma_gemm_a_col_major_b_col_majorIaiLi16ELi16ELi16EN6nvcuda4wmma9col_majorENS1_9row_majorEEvPKT_S6_PT0_jjjjjjbbff)
        /*010c*/ 	.short	0x0380
        /*010e*/ 	.short	0x003c


	//----- nvinfo : EIATTR_SW_WAR
	.align		4
.L_117:
        /*0110*/ 	.byte	0x04, 0x36
        /*0112*/ 	.short	(.L_119 - .L_118)
.L_118:
        /*0114*/ 	.word	0x00000008
.L_119:


//--------------------- .nv.info._Z33wmma_gemm_a_col_major_b_col_majorIaiLi16ELi16ELi16EN6nvcuda4wmma9row_majorENS1_9col_majorEEvPKT_S6_PT0_jjjjjjbbff --------------------------
	.section	.nv.info._Z33wmma_gemm_a_col_major_b_col_majorIaiLi16ELi16ELi16EN6nvcuda4wmma9row_majorENS1_9col_majorEEvPKT_S6_PT0_jjjjjjbbff,"",@"SHT_CUDA_INFO"
	.sectionflags	@""
	.align	4


	//----- nvinfo : EIATTR_CUDA_API_VERSION
	.align		4
        /*0000*/ 	.byte	0x04, 0x37
        /*0002*/ 	.short	(.L_121 - .L_120)
.L_120:
        /*0004*/ 	.word	0x00000082


	//----- nvinfo : EIATTR_KPARAM_INFO
	.align		4
.L_121:
        /*0008*/ 	.byte	0x04, 0x17
        /*000a*/ 	.short	(.L_123 - .L_122)
.L_122:
        /*000c*/ 	.word	0x00000000
        /*0010*/ 	.short	0x000c
        /*0012*/ 	.short	0x0038
        /*0014*/ 	.byte	0x00, 0xf0, 0x11, 0x00


	//----- nvinfo : EIATTR_KPARAM_INFO
	.align		4
.L_123:
        /*0018*/ 	.byte	0x04, 0x17
        /*001a*/ 	.short	(.L_125 - .L_124)
.L_124:
        /*001c*/ 	.word	0x00000000
        /*0020*/ 	.short	0x000b
        /*0022*/ 	.short	0x0034
        /*0024*/ 	.byte	0x00, 0xf0, 0x11, 0x00


	//----- nvinfo : EIATTR_KPARAM_INFO
	.align		4
.L_125:
        /*0028*/ 	.byte	0x04, 0x17
        /*002a*/ 	.short	(.L_127 - .L_126)
.L_126:
        /*002c*/ 	.word	0x00000000
        /*0030*/ 	.short	0x000a
        /*0032*/ 	.short	0x0031
        /*0034*/ 	.byte	0x00, 0xf0, 0x05, 0x00


	//----- nvinfo : EIATTR_KPARAM_INFO
	.align		4
.L_127:
        /*0038*/ 	.byte	0x04, 0x17
        /*003a*/ 	.short	(.L_129 - .L_128)
.L_128:
        /*003c*/ 	.word	0x00000000
        /*0040*/ 	.short	0x0009
        /*0042*/ 	.short	0x0030
        /*0044*/ 	.byte	0x00, 0xf0, 0x05, 0x00


	//----- nvinfo : EIATTR_KPARAM_INFO
	.align		4
.L_129:
        /*0048*/ 	.byte	0x04, 0x17
        /*004a*/ 	.short	(.L_131 - .L_130)
.L_130:
        /*004c*/ 	.word	0x00000000
        /*0050*/ 	.short	0x0008
        /*0052*/ 	.short	0x002c
        /*0054*/ 	.byte	0x00, 0xf0, 0x11, 0x00


	//----- nvinfo : EIATTR_KPARAM_INFO
	.align		4
.L_131:
        /*0058*/ 	.byte	0x04, 0x17
        /*005a*/ 	.short	(.L_133 - .L_132)
.L_132:
        /*005c*/ 	.word	0x00000000
        /*0060*/ 	.short	0x0007
        /*0062*/ 	.short	0x0028
        /*0064*/ 	.byte	0x00, 0xf0, 0x11, 0x00


	//----- nvinfo : EIATTR_KPARAM_INFO
	.align		4
.L_133:
        /*0068*/ 	.byte	0x04, 0x17
        /*006a*/ 	.short	(.L_135 - .L_134)
.L_134:
        /*006c*/ 	.word	0x00000000
        /*0070*/ 	.short	0x0006
        /*0072*/ 	.short	0x0024
        /*0074*/ 	.byte	0x00, 0xf0, 0x11, 0x00


	//----- nvinfo : EIATTR_KPARAM_INFO
	.align		4
.L_135:
        /*0078*/ 	.byte	0x04, 0x17
        /*007a*/ 	.short	(.L_137 - .L_136)
.L_136:
        /*007c*/ 	.word	0x00000000
        /*0080*/ 	.short	0x0005
        /*0082*/ 	.short	0x0020
        /*0084*/ 	.byte	0x00, 0xf0, 0x11, 0x00


	//----- nvinfo : EIATTR_KPARAM_INFO
	.align		4
.L_137:
        /*0088*/ 	.byte	0x04, 0x17
        /*008a*/ 	.short	(.L_139 - .L_138)
.L_138:
        /*008c*/ 	.word	0x00000000
        /*0090*/ 	.short	0x0004
        /*0092*/ 	.short	0x001c
        /*0094*/ 	.byte	0x00, 0xf0, 0x11, 0x00


	//----- nvinfo : EIATTR_KPARAM_INFO
	.align		4
.L_139:
        /*0098*/ 	.byte	0x04, 0x17
        /*009a*/ 	.short	(.L_141 - .L_140)
.L_140:
        /*009c*/ 	.word	0x00000000
        /*00a0*/ 	.short	0x0003
        /*00a2*/ 	.short	0x0018
        /*00a4*/ 	.byte	0x00, 0xf0, 0x11, 0x00


	//----- nvinfo : EIATTR_KPARAM_INFO
	.align		4
.L_141:
        /*00a8*/ 	.byte	0x04, 0x17
        /*00aa*/ 	.short	(.L_143 - .L_142)
.L_142:
        /*00ac*/ 	.word	0x00000000
        /*00b0*/ 	.short	0x0002
        /*00b2*/ 	.short	0x0010
        /*00b4*/ 	.byte	0x00, 0xf5, 0x21, 0x00


	//----- nvinfo : EIATTR_KPARAM_INFO
	.align		4
.L_143:
        /*00b8*/ 	.byte	0x04, 0x17
        /*00ba*/ 	.short	(.L_145 - .L_144)
.L_144:
        /*00bc*/ 	.word	0x00000000
        /*00c0*/ 	.short	0x0001
        /*00c2*/ 	.short	0x0008
        /*00c4*/ 	.byte	0x00, 0xf5, 0x21, 0x00


	//----- nvinfo : EIATTR_KPARAM_INFO
	.align		4
.L_145:
        /*00c8*/ 	.byte	0x04, 0x17
        /*00ca*/ 	.short	(.L_147 - .L_146)
.L_146:
        /*00cc*/ 	.word	0x00000000
        /*00d0*/ 	.short	0x0000
        /*00d2*/ 	.short	0x0000
        /*00d4*/ 	.byte	0x00, 0xf5, 0x21, 0x00


	//----- nvinfo : EIATTR_SPARSE_MMA_MASK
	.align		4
.L_147:
        /*00d8*/ 	.byte	0x03, 0x50
        /*00da*/ 	.short	0x0000


	//----- nvinfo : EIATTR_WMMA_USED
	.align		4
        /*00dc*/ 	.byte	0x01, 0x2b
	.zero		2


	//----- nvinfo : EIATTR_MAXREG_COUNT
	.align		4
        /*00e0*/ 	.byte	0x03, 0x1b
        /*00e2*/ 	.short	0x00ff


	//----- nvinfo : EIATTR_MERCURY_ISA_VERSION
	.align		4
        /*00e4*/ 	.byte	0x03, 0x5f
        /*00e6*/ 	.short	0x0101


	//----- nvinfo : EIATTR_VRC_CTA_INIT_COUNT
	.align		4
        /*00e8*/ 	.byte	0x02, 0x4a
	.zero		1
	.zero		1


	//----- nvinfo : EIATTR_EXIT_INSTR_OFFSETS
	.align		4
        /*00ec*/ 	.byte	0x04, 0x1c
        /*00ee*/ 	.short	(.L_149 - .L_148)


	//   ....[0]....
.L_148:
        /*00f0*/ 	.word	0x00001140


	//   ....[1]....
        /*00f4*/ 	.word	0x000015e0


	//----- nvinfo : EIATTR_CRS_STACK_SIZE
	.align		4
.L_149:
        /*00f8*/ 	.byte	0x04, 0x1e
        /*00fa*/ 	.short	(.L_151 - .L_150)
.L_150:
        /*00fc*/ 	.word	0x00000000


	//----- nvinfo : EIATTR_CBANK_PARAM_SIZE
	.align		4
.L_151:
        /*0100*/ 	.byte	0x03, 0x19
        /*0102*/ 	.short	0x003c


	//----- nvinfo : EIATTR_PARAM_CBANK
	.align		4
        /*0104*/ 	.byte	0x04, 0x0a
        /*0106*/ 	.short	(.L_153 - .L_152)
	.align		4
.L_152:
        /*0108*/ 	.word	index@(.nv.constant0._Z33wmma_gemm_a_col_major_b_col_majorIaiLi16ELi16ELi16EN6nvcuda4wmma9row_majorENS1_9col_majorEEvPKT_S6_PT0_jjjjjjbbff)
        /*010c*/ 	.short	0x0380
        /*010e*/ 	.short	0x003c


	//----- nvinfo : EIATTR_SW_WAR
	.align		4
.L_153:
        /*0110*/ 	.byte	0x04, 0x36
        /*0112*/ 	.short	(.L_155 - .L_154)
.L_154:
        /*0114*/ 	.word	0x00000008
.L_155:


//--------------------- .nv.info._Z33wmma_gemm_a_col_major_b_col_majorIaiLi16ELi16ELi16EN6nvcuda4wmma9col_majorES2_EvPKT_S5_PT0_jjjjjjbbff --------------------------
	.section	.nv.info._Z33wmma_gemm_a_col_major_b_col_majorIaiLi16ELi16ELi16EN6nvcuda4wmma9col_majorES2_EvPKT_S5_PT0_jjjjjjbbff,"",@"SHT_CUDA_INFO"
	.sectionflags	@""
	.align	4


	//----- nvinfo : EIATTR_CUDA_API_VERSION
	.align		4
        /*0000*/ 	.byte	0x04, 0x37
        /*0002*/ 	.short	(.L_157 - .L_156)
.L_156:
        /*0004*/ 	.word	0x00000082


	//----- nvinfo : EIATTR_KPARAM_INFO
	.align		4
.L_157:
        /*0008*/ 	.byte	0x04, 0x17
        /*000a*/ 	.short	(.L_159 - .L_158)
.L_158:
        /*000c*/ 	.word	0x00000000
        /*0010*/ 	.short	0x000c
        /*0012*/ 	.short	0x0038
        /*0014*/ 	.byte	0x00, 0xf0, 0x11, 0x00


	//----- nvinfo : EIATTR_KPARAM_INFO
	.align		4
.L_159:
        /*0018*/ 	.byte	0x04, 0x17
        /*001a*/ 	.short	(.L_161 - .L_160)
.L_160:
        /*001c*/ 	.word	0x00000000
        /*0020*/ 	.short	0x000b
        /*0022*/ 	.short	0x0034
        /*0024*/ 	.byte	0x00, 0xf0, 0x11, 0x00


	//----- nvinfo : EIATTR_KPARAM_INFO
	.align		4
.L_161:
        /*0028*/ 	.byte	0x04, 0x17
        /*002a*/ 	.short	(.L_163 - .L_162)
.L_162:
        /*002c*/ 	.word	0x00000000
        /*0030*/ 	.short	0x000a
        /*0032*/ 	.short	0x0031
        /*0034*/ 	.byte	0x00, 0xf0, 0x05, 0x00


	//----- nvinfo : EIATTR_KPARAM_INFO
	.align		4
.L_163:
        /*0038*/ 	.byte	0x04, 0x17
        /*003a*/ 	.short	(.L_165 - .L_164)
.L_164:
        /*003c*/ 	.word	0x00000000
        /*0040*/ 	.short	0x0009
        /*0042*/ 	.short	0x0030
        /*0044*/ 	.byte	0x00, 0xf0, 0x05, 0x00


	//----- nvinfo : EIATTR_KPARAM_INFO
	.align		4
.L_165:
        /*0048*/ 	.byte	0x04, 0x17
        /*004a*/ 	.short	(.L_167 - .L_166)
.L_166:
        /*004c*/ 	.word	0x00000000
        /*0050*/ 	.short	0x0008
        /*0052*/ 	.short	0x002c
        /*0054*/ 	.byte	0x00, 0xf0, 0x11, 0x00


	//----- nvinfo : EIATTR_KPARAM_INFO
	.align		4
.L_167:
        /*0058*/ 	.byte	0x04, 0x17
        /*005a*/ 	.short	(.L_169 - .L_168)
.L_168:
        /*005c*/ 	.word	0x00000000
        /*0060*/ 	.short	0x0007
        /*0062*/ 	.short	0x0028
        /*0064*/ 	.byte	0x00, 0xf0, 0x11, 0x00


	//----- nvinfo : EIATTR_KPARAM_INFO
	.align		4
.L_169:
        /*0068*/ 	.byte	0x04, 0x17
        /*006a*/ 	.short	(.L_171 - .L_170)
.L_170:
        /*006c*/ 	.word	0x00000000
        /*0070*/ 	.short	0x0006
        /*0072*/ 	.short	0x0024
        /*0074*/ 	.byte	0x00, 0xf0, 0x11, 0x00


	//----- nvinfo : EIATTR_KPARAM_INFO
	.align		4
.L_171:
        /*0078*/ 	.byte	0x04, 0x17
        /*007a*/ 	.short	(.L_173 - .L_172)
.L_172:
        /*007c*/ 	.word	0x00000000
        /*0080*/ 	.short	0x0005
        /*0082*/ 	.short	0x0020
        /*0084*/ 	.byte	0x00, 0xf0, 0x11, 0x00


	//----- nvinfo : EIATTR_KPARAM_INFO
	.align		4
.L_173:
        /*0088*/ 	.byte	0x04, 0x17
        /*008a*/ 	.short	(.L_175 - .L_174)
.L_174:
        /*008c*/ 	.word	0x00000000
        /*0090*/ 	.short	0x0004
        /*0092*/ 	.short	0x001c
        /*0094*/ 	.byte	0x00, 0xf0, 0x11, 0x00


	//----- nvinfo : EIATTR_KPARAM_INFO
	.align		4
.L_175:
        /*0098*/ 	.byte	0x04, 0x17
        /*009a*/ 	.short	(.L_177 - .L_176)
.L_176:
        /*009c*/ 	.word	0x00000000
        /*00a0*/ 	.short	0x0003
        /*00a2*/ 	.short	0x0018
        /*00a4*/ 	.byte	0x00, 0xf0, 0x11, 0x00


	//----- nvinfo : EIATTR_KPARAM_INFO
	.align		4
.L_177:
        /*00a8*/ 	.byte	0x04, 0x17
        /*00aa*/ 	.short	(.L_179 - .L_178)
.L_178:
        /*00ac*/ 	.word	0x00000000
        /*00b0*/ 	.short	0x0002
        /*00b2*/ 	.short	0x0010
        /*00b4*/ 	.byte	0x00, 0xf5, 0x21, 0x00


	//----- nvinfo : EIATTR_KPARAM_INFO
	.align		4
.L_179:
        /*00b8*/ 	.byte	0x04, 0x17
        /*00ba*/ 	.short	(.L_181 - .L_180)
.L_180:
        /*00bc*/ 	.word	0x00000000
        /*00c0*/ 	.short	0x0001
        /*00c2*/ 	.short	0x0008
        /*00c4*/ 	.byte	0x00, 0xf5, 0x21, 0x00


	//----- nvinfo : EIATTR_KPARAM_INFO
	.align		4
.L_181:
        /*00c8*/ 	.byte	0x04, 0x17
        /*00ca*/ 	.short	(.L_183 - .L_182)
.L_182:
        /*00cc*/ 	.word	0x00000000
        /*00d0*/ 	.short	0x0000
        /*00d2*/ 	.short	0x0000
        /*00d4*/ 	.byte	0x00, 0xf5, 0x21, 0x00


	//----- nvinfo : EIATTR_SPARSE_MMA_MASK
	.align		4
.L_183:
        /*00d8*/ 	.byte	0x03, 0x50
        /*00da*/ 	.short	0x0000


	//----- nvinfo : EIATTR_WMMA_USED
	.align		4
        /*00dc*/ 	.byte	0x01, 0x2b
	.zero		2


	//----- nvinfo : EIATTR_MAXREG_COUNT
	.align		4
        /*00e0*/ 	.byte	0x03, 0x1b
        /*00e2*/ 	.short	0x00ff


	//----- nvinfo : EIATTR_MERCURY_ISA_VERSION
	.align		4
        /*00e4*/ 	.byte	0x03, 0x5f
        /*00e6*/ 	.short	0x0101


	//----- nvinfo : EIATTR_VRC_CTA_INIT_COUNT
	.align		4
        /*00e8*/ 	.byte	0x02, 0x4a
	.zero		1
	.zero		1


	//----- nvinfo : EIATTR_EXIT_INSTR_OFFSETS
	.align		4
        /*00ec*/ 	.byte	0x04, 0x1c
        /*00ee*/ 	.short	(.L_185 - .L_184)


	//   ....[0]....
.L_184:
        /*00f0*/ 	.word	0x000016d0


	//   ....[1]....
        /*00f4*/ 	.word	0x00001b70


	//----- nvinfo : EIATTR_CRS_STACK_SIZE
	.align		4
.L_185:
        /*00f8*/ 	.byte	0x04, 0x1e
        /*00fa*/ 	.short	(.L_187 - .L_186)
.L_186:
        /*00fc*/ 	.word	0x00000000


	//----- nvinfo : EIATTR_CBANK_PARAM_SIZE
	.align		4
.L_187:
        /*0100*/ 	.byte	0x03, 0x19
        /*0102*/ 	.short	0x003c


	//----- nvinfo : EIATTR_PARAM_CBANK
	.align		4
        /*0104*/ 	.byte	0x04, 0x0a
        /*0106*/ 	.short	(.L_189 - .L_188)
	.align		4
.L_188:
        /*0108*/ 	.word	index@(.nv.constant0._Z33wmma_gemm_a_col_major_b_col_majorIaiLi16ELi16ELi16EN6nvcuda4wmma9col_majorES2_EvPKT_S5_PT0_jjjjjjbbff)
        /*010c*/ 	.short	0x0380
        /*010e*/ 	.short	0x003c


	//----- nvinfo : EIATTR_SW_WAR
	.align		4
.L_189:
        /*0110*/ 	.byte	0x04, 0x36
        /*0112*/ 	.short	(.L_191 - .L_190)
.L_190:
        /*0114*/ 	.word	0x00000008
.L_191:


//--------------------- .nv.info._Z33wmma_gemm_a_col_major_b_col_majorI6__halffLi16ELi16ELi16EN6nvcuda4wmma9row_majorES3_EvPKT_S6_PT0_jjjjjjbbff --------------------------
	.section	.nv.info._Z33wmma_gemm_a_col_major_b_col_majorI6__halffLi16ELi16ELi16EN6nvcuda4wmma9row_majorES3_EvPKT_S6_PT0_jjjjjjbbff,"",@"SHT_CUDA_INFO"
	.sectionflags	@""
	.align	4


	//----- nvinfo : EIATTR_CUDA_API_VERSION
	.align		4
        /*0000*/ 	.byte	0x04, 0x37
        /*0002*/ 	.short	(.L_193 - .L_192)
.L_192:
        /*0004*/ 	.word	0x00000082


	//----- nvinfo : EIATTR_KPARAM_INFO
	.align		4
.L_193:
        /*0008*/ 	.byte	0x04, 0x17
        /*000a*/ 	.short	(.L_195 - .L_194)
.L_194:
        /*000c*/ 	.word	0x00000000
        /*0010*/ 	.short	0x000c
        /*0012*/ 	.short	0x0038
        /*0014*/ 	.byte	0x00, 0xf0, 0x11, 0x00


	//----- nvinfo : EIATTR_KPARAM_INFO
	.align		4
.L_195:
        /*0018*/ 	.byte	0x04, 0x17
        /*001a*/ 	.short	(.L_197 - .L_196)
.L_196:
        /*001c*/ 	.word	0x00000000
        /*0020*/ 	.short	0x000b
        /*0022*/ 	.short	0x0034
        /*0024*/ 	.byte	0x00, 0xf0, 0x11, 0x00


	//----- nvinfo : EIATTR_KPARAM_INFO
	.align		4
.L_197:
        /*0028*/ 	.byte	0x04, 0x17
        /*002a*/ 	.short	(.L_199 - .L_198)
.L_198:
        /*002c*/ 	.word	0x00000000
        /*0030*/ 	.short	0x000a
        /*0032*/ 	.short	0x0031
        /*0034*/ 	.byte	0x00, 0xf0, 0x05, 0x00


	//----- nvinfo : EIATTR_KPARAM_INFO
	.align		4
.L_199:
        /*0038*/ 	.byte	0x04, 0x17
        /*003a*/ 	.short	(.L_201 - .L_200)
.L_200:
        /*003c*/ 	.word	0x00000000
        /*0040*/ 	.short	0x0009
        /*0042*/ 	.short	0x0030
        /*0044*/ 	.byte	0x00, 0xf0, 0x05, 0x00


	//----- nvinfo : EIATTR_KPARAM_INFO
	.align		4
.L_201:
        /*0048*/ 	.byte	0x04, 0x17
        /*004a*/ 	.short	(.L_203 - .L_202)
.L_202:
        /*004c*/ 	.word	0x00000000
        /*0050*/ 	.short	0x0008
        /*0052*/ 	.short	0x002c
        /*0054*/ 	.byte	0x00, 0xf0, 0x11, 0x00


	//----- nvinfo : EIATTR_KPARAM_INFO
	.align		4
.L_203:
        /*0058*/ 	.byte	0x04, 0x17
        /*005a*/ 	.short	(.L_205 - .L_204)
.L_204:
        /*005c*/ 	.word	0x00000000
        /*0060*/ 	.short	0x0007
        /*0062*/ 	.short	0x0028
        /*0064*/ 	.byte	0x00, 0xf0, 0x11, 0x00


	//----- nvinfo : EIATTR_KPARAM_INFO
	.align		4
.L_205:
        /*0068*/ 	.byte	0x04, 0x17
        /*006a*/ 	.short	(.L_207 - .L_206)
.L_206:
        /*006c*/ 	.word	0x00000000
        /*0070*/ 	.short	0x0006
        /*0072*/ 	.short	0x0024
        /*0074*/ 	.byte	0x00, 0xf0, 0x11, 0x00


	//----- nvinfo : EIATTR_KPARAM_INFO
	.align		4
.L_207:
        /*0078*/ 	.byte	0x04, 0x17
        /*007a*/ 	.short	(.L_209 - .L_208)
.L_208:
        /*007c*/ 	.word	0x00000000
        /*0080*/ 	.short	0x0005
        /*0082*/ 	.short	0x0020
        /*0084*/ 	.byte	0x00, 0xf0, 0x11, 0x00


	//----- nvinfo : EIATTR_KPARAM_INFO
	.align		4
.L_209:
        /*0088*/ 	.byte	0x04, 0x17
        /*008a*/ 	.short	(.L_211 - .L_210)
.L_210:
        /*008c*/ 	.word	0x00000000
        /*0090*/ 	.short	0x0004
        /*0092*/ 	.short	0x001c
        /*0094*/ 	.byte	0x00, 0xf0, 0x11, 0x00


	//----- nvinfo : EIATTR_KPARAM_INFO
	.align		4
.L_211:
        /*0098*/ 	.byte	0x04, 0x17
        /*009a*/ 	.short	(.L_213 - .L_212)
.L_212:
        /*009c*/ 	.word	0x00000000
        /*00a0*/ 	.short	0x0003
        /*00a2*/ 	.short	0x0018
        /*00a4*/ 	.byte	0x00, 0xf0, 0x11, 0x00


	//----- nvinfo : EIATTR_KPARAM_INFO
	.align		4
.L_213:
        /*00a8*/ 	.byte	0x04, 0x17
        /*00aa*/ 	.short	(.L_215 - .L_214)
.L_214:
        /*00ac*/ 	.word	0x00000000
        /*00b0*/ 	.short	0x0002
        /*00b2*/ 	.short	0x0010
        /*00b4*/ 	.byte	0x00, 0xf5, 0x21, 0x00


	//----- nvinfo : EIATTR_KPARAM_INFO
	.align		4
.L_215:
        /*00b8*/ 	.byte	0x04, 0x17
        /*00ba*/ 	.short	(.L_217 - .L_216)
.L_216:
        /*00bc*/ 	.word	0x00000000
        /*00c0*/ 	.short	0x0001
        /*00c2*/ 	.short	0x0008
        /*00c4*/ 	.byte	0x00, 0xf5, 0x21, 0x00


	//----- nvinfo : EIATTR_KPARAM_INFO
	.align		4
.L_217:
        /*00c8*/ 	.byte	0x04, 0x17
        /*00ca*/ 	.short	(.L_219 - .L_218)
.L_218:
        /*00cc*/ 	.word	0x00000000
        /*00d0*/ 	.short	0x0000
        /*00d2*/ 	.short	0x0000
        /*00d4*/ 	.byte	0x00, 0xf5, 0x21, 0x00


	//----- nvinfo : EIATTR_SPARSE_MMA_MASK
	.align		4
.L_219:
        /*00d8*/ 	.byte	0x03, 0x50
        /*00da*/ 	.short	0x0000


	//----- nvinfo : EIATTR_WMMA_USED
	.align		4
        /*00dc*/ 	.byte	0x01, 0x2b
	.zero		2


	//----- nvinfo : EIATTR_MAXREG_COUNT
	.align		4
        /*00e0*/ 	.byte	0x03, 0x1b
        /*00e2*/ 	.short	0x00ff


	//----- nvinfo : EIATTR_MERCURY_ISA_VERSION
	.align		4
        /*00e4*/ 	.byte	0x03, 0x5f
        /*00e6*/ 	.short	0x0101


	//----- nvinfo : EIATTR_VRC_CTA_INIT_COUNT
	.align		4
        /*00e8*/ 	.byte	0x02, 0x4a
	.zero		1
	.zero		1


	//----- nvinfo : EIATTR_EXIT_INSTR_OFFSETS
	.align		4
        /*00ec*/ 	.byte	0x04, 0x1c
        /*00ee*/ 	.short	(.L_221 - .L_220)


	//   ....[0]....
.L_220:
        /*00f0*/ 	.word	0x00001510


	//   ....[1]....
        /*00f4*/ 	.word	0x000018b0


	//----- nvinfo : EIATTR_CRS_STACK_SIZE
	.align		4
.L_221:
        /*00f8*/ 	.byte	0x04, 0x1e
        /*00fa*/ 	.short	(.L_223 - .L_222)
.L_222:
        /*00fc*/ 	.word	0x00000000


	//----- nvinfo : EIATTR_CBANK_PARAM_SIZE
	.align		4
.L_223:
        /*0100*/ 	.byte	0x03, 0x19
        /*0102*/ 	.short	0x003c


	//----- nvinfo : EIATTR_PARAM_CBANK
	.align		4
        /*0104*/ 	.byte	0x04, 0x0a
        /*0106*/ 	.short	(.L_225 - .L_224)
	.align		4
.L_224:
        /*0108*/ 	.word	index@(.nv.constant0._Z33wmma_gemm_a_col_major_b_col_majorI6__halffLi16ELi16ELi16EN6nvcuda4wmma9row_majorES3_EvPKT_S6_PT0_jjjjjjbbff)
        /*010c*/ 	.short	0x0380
        /*010e*/ 	.short	0x003c


	//----- nvinfo : EIATTR_SW_WAR
	.align		4
.L_225:
        /*0110*/ 	.byte	0x04, 0x36
        /*0112*/ 	.short	(.L_227 - .L_226)
.L_226:
        /*0114*/ 	.word	0x00000008
.L_227:


//--------------------- .nv.info._Z33wmma_gemm_a_col_major_b_col_majorI6__halffLi16ELi16ELi16EN6nvcuda4wmma9col_majorENS2_9row_majorEEvPKT_S7_PT0_jjjjjjbbff --------------------------
	.section	.nv.info._Z33wmma_gemm_a_col_major_b_col_majorI6__halffLi16ELi16ELi16EN6nvcuda4wmma9col_majorENS2_9row_majorEEvPKT_S7_PT0_jjjjjjbbff,"",@"SHT_CUDA_INFO"
	.sectionflags	@""
	.align	4


	//----- nvinfo : EIATTR_CUDA_API_VERSION
	.align		4
        /*0000*/ 	.byte	0x04, 0x37
        /*0002*/ 	.short	(.L_229 - .L_228)
.L_228:
        /*0004*/ 	.word	0x00000082


	//----- nvinfo : EIATTR_KPARAM_INFO
	.align		4
.L_229:
        /*0008*/ 	.byte	0x04, 0x17
        /*000a*/ 	.short	(.L_231 - .L_230)
.L_230:
        /*000c*/ 	.word	0x00000000
        /*0010*/ 	.short	0x000c
        /*0012*/ 	.short	0x0038
        /*0014*/ 	.byte	0x00, 0xf0, 0x11, 0x00


	//----- nvinfo : EIATTR_KPARAM_INFO
	.align		4
.L_231:
        /*0018*/ 	.byte	0x04, 0x17
        /*001a*/ 	.short	(.L_233 - .L_232)
.L_232:
        /*001c*/ 	.word	0x00000000
        /*0020*/ 	.short	0x000b
        /*0022*/ 	.short	0x0034
        /*0024*/ 	.byte	0x00, 0xf0, 0x11, 0x00


	//----- nvinfo : EIATTR_KPARAM_INFO
	.align		4
.L_233:
        /*0028*/ 	.byte	0x04, 0x17
        /*002a*/ 	.short	(.L_235 - .L_234)
.L_234:
        /*002c*/ 	.word	0x00000000
        /*0030*/ 	.short	0x000a
        /*0032*/ 	.short	0x0031
        /*0034*/ 	.byte	0x00, 0xf0, 0x05, 0x00


	//----- nvinfo : EIATTR_KPARAM_INFO
	.align		4
.L_235:
        /*0038*/ 	.byte	0x04, 0x17
        /*003a*/ 	.short	(.L_237 - .L_236)
.L_236:
        /*003c*/ 	.word	0x00000000
        /*0040*/ 	.short	0x0009
        /*0042*/ 	.short	0x0030
        /*0044*/ 	.byte	0x00, 0xf0, 0x05, 0x00


	//----- nvinfo : EIATTR_KPARAM_INFO
	.align		4
.L_237:
        /*0048*/ 	.byte	0x04, 0x17
        /*004a*/ 	.short	(.L_239 - .L_238)
.L_238:
        /*004c*/ 	.word	0x00000000
        /*0050*/ 	.short	0x0008
        /*0052*/ 	.short	0x002c
        /*0054*/ 	.byte	0x00, 0xf0, 0x11, 0x00


	//----- nvinfo : EIATTR_KPARAM_INFO
	.align		4
.L_239:
        /*0058*/ 	.byte	0x04, 0x17
        /*005a*/ 	.short	(.L_241 - .L_240)
.L_240:
        /*005c*/ 	.word	0x00000000
        /*0060*/ 	.short	0x0007
        /*0062*/ 	.short	0x0028
        /*0064*/ 	.byte	0x00, 0xf0, 0x11, 0x00


	//----- nvinfo : EIATTR_KPARAM_INFO
	.align		4
.L_241:
        /*0068*/ 	.byte	0x04, 0x17
        /*006a*/ 	.short	(.L_243 - .L_242)
.L_242:
        /*006c*/ 	.word	0x00000000
        /*0070*/ 	.short	0x0006
        /*0072*/ 	.short	0x0024
        /*0074*/ 	.byte	0x00, 0xf0, 0x11, 0x00


	//----- nvinfo : EIATTR_KPARAM_INFO
	.align		4
.L_243:
        /*0078*/ 	.byte	0x04, 0x17
        /*007a*/ 	.short	(.L_245 - .L_244)
.L_244:
        /*007c*/ 	.word	0x00000000
        /*0080*/ 	.short	0x0005
        /*0082*/ 	.short	0x0020
        /*0084*/ 	.byte	0x00, 0xf0, 0x11, 0x00


	//----- nvinfo : EIATTR_KPARAM_INFO
	.align		4
.L_245:
        /*0088*/ 	.byte	0x04, 0x17
        /*008a*/ 	.short	(.L_247 - .L_246)
.L_246:
        /*008c*/ 	.word	0x00000000
        /*0090*/ 	.short	0x0004
        /*0092*/ 	.short	0x001c
        /*0094*/ 	.byte	0x00, 0xf0, 0x11, 0x00


	//----- nvinfo : EIATTR_KPARAM_INFO
	.align		4
.L_247:
        /*0098*/ 	.byte	0x04, 0x17
        /*009a*/ 	.short	(.L_249 - .L_248)
.L_248:
        /*009c*/ 	.word	0x00000000
        /*00a0*/ 	.short	0x0003
        /*00a2*/ 	.short	0x0018
        /*00a4*/ 	.byte	0x00, 0xf0, 0x11, 0x00


	//----- nvinfo : EIATTR_KPARAM_INFO
	.align		4
.L_249:
        /*00a8*/ 	.byte	0x04, 0x17
        /*00aa*/ 	.short	(.L_251 - .L_250)
.L_250:
        /*00ac*/ 	.word	0x00000000
        /*00b0*/ 	.short	0x0002
        /*00b2*/ 	.short	0x0010
        /*00b4*/ 	.byte	0x00, 0xf5, 0x21, 0x00


	//----- nvinfo : EIATTR_KPARAM_INFO
	.align		4
.L_251:
        /*00b8*/ 	.byte	0x04, 0x17
        /*00ba*/ 	.short	(.L_253 - .L_252)
.L_252:
        /*00bc*/ 	.word	0x00000000
        /*00c0*/ 	.short	0x0001
        /*00c2*/ 	.short	0x0008
        /*00c4*/ 	.byte	0x00, 0xf5, 0x21, 0x00


	//----- nvinfo : EIATTR_KPARAM_INFO
	.align		4
.L_253:
        /*00c8*/ 	.byte	0x04, 0x17
        /*00ca*/ 	.short	(.L_255 - .L_254)
.L_254:
        /*00cc*/ 	.word	0x00000000
        /*00d0*/ 	.short	0x0000
        /*00d2*/ 	.short	0x0000
        /*00d4*/ 	.byte	0x00, 0xf5, 0x21, 0x00


	//----- nvinfo : EIATTR_SPARSE_MMA_MASK
	.align		4
.L_255:
        /*00d8*/ 	.byte	0x03, 0x50
        /*00da*/ 	.short	0x0000


	//----- nvinfo : EIATTR_WMMA_USED
	.align		4
        /*00dc*/ 	.byte	0x01, 0x2b
	.zero		2


	//----- nvinfo : EIATTR_MAXREG_COUNT
	.align		4
        /*00e0*/ 	.byte	0x03, 0x1b
        /*00e2*/ 	.short	0x00ff


	//----- nvinfo : EIATTR_MERCURY_ISA_VERSION
	.align		4
        /*00e4*/ 	.byte	0x03, 0x5f
        /*00e6*/ 	.short	0x0101


	//----- nvinfo : EIATTR_VRC_CTA_INIT_COUNT
	.align		4
        /*00e8*/ 	.byte	0x02, 0x4a
	.zero		1
	.zero		1


	//----- nvinfo : EIATTR_EXIT_INSTR_OFFSETS
	.align		4
        /*00ec*/ 	.byte	0x04, 0x1c
        /*00ee*/ 	.short	(.L_257 - .L_256)


	//   ....[0]....
.L_256:
        /*00f0*/ 	.word	0x00001650


	//   ....[1]....
        /*00f4*/ 	.word	0x000019f0


	//----- nvinfo : EIATTR_CRS_STACK_SIZE
	.align		4
.L_257:
        /*00f8*/ 	.byte	0x04, 0x1e
        /*00fa*/ 	.short	(.L_259 - .L_258)
.L_258:
        /*00fc*/ 	.word	0x00000000


	//----- nvinfo : EIATTR_CBANK_PARAM_SIZE
	.align		4
.L_259:
        /*0100*/ 	.byte	0x03, 0x19
        /*0102*/ 	.short	0x003c


	//----- nvinfo : EIATTR_PARAM_CBANK
	.align		4
        /*0104*/ 	.byte	0x04, 0x0a
        /*0106*/ 	.short	(.L_261 - .L_260)
	.align		4
.L_260:
        /*0108*/ 	.word	index@(.nv.constant0._Z33wmma_gemm_a_col_major_b_col_majorI6__halffLi16ELi16ELi16EN6nvcuda4wmma9col_majorENS2_9row_majorEEvPKT_S7_PT0_jjjjjjbbff)
        /*010c*/ 	.short	0x0380
        /*010e*/ 	.short	0x003c


	//----- nvinfo : EIATTR_SW_WAR
	.align		4
.L_261:
        /*0110*/ 	.byte	0x04, 0x36
        /*0112*/ 	.short	(.L_263 - .L_262)
.L_262:
        /*0114*/ 	.word	0x00000008
.L_263:


//--------------------- .nv.info._Z33wmma_gemm_a_col_major_b_col_majorI6__halffLi16ELi16ELi16EN6nvcuda4wmma9row_majorENS2_9col_majorEEvPKT_S7_PT0_jjjjjjbbff --------------------------
	.section	.nv.info._Z33wmma_gemm_a_col_major_b_col_majorI6__halffLi16ELi16ELi16EN6nvcuda4wmma9row_majorENS2_9col_majorEEvPKT_S7_PT0_jjjjjjbbff,"",@"SHT_CUDA_INFO"
	.sectionflags	@""
	.align	4


	//----- nvinfo : EIATTR_CUDA_API_VERSION
	.align		4
        /*0000*/ 	.byte	0x04, 0x37
        /*0002*/ 	.short	(.L_265 - .L_264)
.L_264:
        /*0004*/ 	.word	0x00000082


	//----- nvinfo : EIATTR_KPARAM_INFO
	.align		4
.L_265:
        /*0008*/ 	.byte	0x04, 0x17
        /*000a*/ 	.short	(.L_267 - .L_266)
.L_266:
        /*000c*/ 	.word	0x00000000
        /*0010*/ 	.short	0x000c
        /*0012*/ 	.short	0x0038
        /*0014*/ 	.byte	0x00, 0xf0, 0x11, 0x00


	//----- nvinfo : EIATTR_KPARAM_INFO
	.align		4
.L_267:
        /*0018*/ 	.byte	0x04, 0x17
        /*001a*/ 	.short	(.L_269 - .L_268)
.L_268:
        /*001c*/ 	.word	0x00000000
        /*0020*/ 	.short	0x000b
        /*0022*/ 	.short	0x0034
        /*0024*/ 	.byte	0x00, 0xf0, 0x11, 0x00


	//----- nvinfo : EIATTR_KPARAM_INFO
	.align		4
.L_269:
        /*0028*/ 	.byte	0x04, 0x17
        /*002a*/ 	.short	(.L_271 - .L_270)
.L_270:
        /*002c*/ 	.word	0x00000000
        /*0030*/ 	.short	0x000a
        /*0032*/ 	.short	0x0031
        /*0034*/ 	.byte	0x00, 0xf0, 0x05, 0x00


	//----- nvinfo : EIATTR_KPARAM_INFO
	.align		4
.L_271:
        /*0038*/ 	.byte	0x04, 0x17
        /*003a*/ 	.short	(.L_273 - .L_272)
.L_272:
        /*003c*/ 	.word	0x00000000
        /*0040*/ 	.short	0x0009
        /*0042*/ 	.short	0x0030
        /*0044*/ 	.byte	0x00, 0xf0, 0x05, 0x00


	//----- nvinfo : EIATTR_KPARAM_INFO
	.align		4
.L_273:
        /*0048*/ 	.byte	0x04, 0x17
        /*004a*/ 	.short	(.L_275 - .L_274)
.L_274:
        /*004c*/ 	.word	0x00000000
        /*0050*/ 	.short	0x0008
        /*0052*/ 	.short	0x002c
        /*0054*/ 	.byte	0x00, 0xf0, 0x11, 0x00


	//----- nvinfo : EIATTR_KPARAM_INFO
	.align		4
.L_275:
        /*0058*/ 	.byte	0x04, 0x17
        /*005a*/ 	.short	(.L_277 - .L_276)
.L_276:
        /*005c*/ 	.word	0x00000000
        /*0060*/ 	.short	0x0007
        /*0062*/ 	.short	0x0028
        /*0064*/ 	.byte	0x00, 0xf0, 0x11, 0x00


	//----- nvinfo : EIATTR_KPARAM_INFO
	.align		4
.L_277:
        /*0068*/ 	.byte	0x04, 0x17
        /*006a*/ 	.short	(.L_279 - .L_278)
.L_278:
        /*006c*/ 	.word	0x00000000
        /*0070*/ 	.short	0x0006
        /*0072*/ 	.short	0x0024
        /*0074*/ 	.byte	0x00, 0xf0, 0x11, 0x00


	//----- nvinfo : EIATTR_KPARAM_INFO
	.align		4
.L_279:
        /*0078*/ 	.byte	0x04, 0x17
        /*007a*/ 	.short	(.L_281 - .L_280)
.L_280:
        /*007c*/ 	.word	0x00000000
        /*0080*/ 	.short	0x0005
        /*0082*/ 	.short	0x0020
        /*0084*/ 	.byte	0x00, 0xf0, 0x11, 0x00


	//----- nvinfo : EIATTR_KPARAM_INFO
	.align		4
.L_281:
        /*0088*/ 	.byte	0x04, 0x17
        /*008a*/ 	.short	(.L_283 - .L_282)
.L_282:
        /*008c*/ 	.word	0x00000000
        /*0090*/ 	.short	0x0004
        /*0092*/ 	.short	0x001c
        /*0094*/ 	.byte	0x00, 0xf0, 0x11, 0x00


	//----- nvinfo : EIATTR_KPARAM_INFO
	.align		4
.L_283:
        /*0098*/ 	.byte	0x04, 0x17
        /*009a*/ 	.short	(.L_285 - .L_284)
.L_284:
        /*009c*/ 	.word	0x00000000
        /*00a0*/ 	.short	0x0003
        /*00a2*/ 	.short	0x0018
        /*00a4*/ 	.byte	0x00, 0xf0, 0x11, 0x00


	//----- nvinfo : EIATTR_KPARAM_INFO
	.align		4
.L_285:
        /*00a8*/ 	.byte	0x04, 0x17
        /*00aa*/ 	.short	(.L_287 - .L_286)
.L_286:
        /*00ac*/ 	.word	0x00000000
        /*00b0*/ 	.short	0x0002
        /*00b2*/ 	.short	0x0010
        /*00b4*/ 	.byte	0x00, 0xf5, 0x21, 0x00


	//----- nvinfo : EIATTR_KPARAM_INFO
	.align		4
.L_287:
        /*00b8*/ 	.byte	0x04, 0x17
        /*00ba*/ 	.short	(.L_289 - .L_288)
.L_288:
        /*00bc*/ 	.word	0x00000000
        /*00c0*/ 	.short	0x0001
        /*00c2*/ 	.short	0x0008
        /*00c4*/ 	.byte	0x00, 0xf5, 0x21, 0x00


	//----- nvinfo : EIATTR_KPARAM_INFO
	.align		4
.L_289:
        /*00c8*/ 	.byte	0x04, 0x17
        /*00ca*/ 	.short	(.L_291 - .L_290)
.L_290:
        /*00cc*/ 	.word	0x00000000
        /*00d0*/ 	.short	0x0000
        /*00d2*/ 	.short	0x0000
        /*00d4*/ 	.byte	0x00, 0xf5, 0x21, 0x00


	//----- nvinfo : EIATTR_SPARSE_MMA_MASK
	.align		4
.L_291:
        /*00d8*/ 	.byte	0x03, 0x50
        /*00da*/ 	.short	0x0000


	//----- nvinfo : EIATTR_WMMA_USED
	.align		4
        /*00dc*/ 	.byte	0x01, 0x2b
	.zero		2


	//----- nvinfo : EIATTR_MAXREG_COUNT
	.align		4
        /*00e0*/ 	.byte	0x03, 0x1b
        /*00e2*/ 	.short	0x00ff


	//----- nvinfo : EIATTR_MERCURY_ISA_VERSION
	.align		4
        /*00e4*/ 	.byte	0x03, 0x5f
        /*00e6*/ 	.short	0x0101


	//----- nvinfo : EIATTR_VRC_CTA_INIT_COUNT
	.align		4
        /*00e8*/ 	.byte	0x02, 0x4a
	.zero		1
	.zero		1


	//----- nvinfo : EIATTR_EXIT_INSTR_OFFSETS
	.align		4
        /*00ec*/ 	.byte	0x04, 0x1c
        /*00ee*/ 	.short	(.L_293 - .L_292)


	//   ....[0]....
.L_292:
        /*00f0*/ 	.word	0x000013d0


	//   ....[1]....
        /*00f4*/ 	.word	0x00001770


	//----- nvinfo : EIATTR_CRS_STACK_SIZE
	.align		4
.L_293:
        /*00f8*/ 	.byte	0x04, 0x1e
        /*00fa*/ 	.short	(.L_295 - .L_294)
.L_294:
        /*00fc*/ 	.word	0x00000000


	//----- nvinfo : EIATTR_CBANK_PARAM_SIZE
	.align		4
.L_295:
        /*0100*/ 	.byte	0x03, 0x19
        /*0102*/ 	.short	0x003c


	//----- nvinfo : EIATTR_PARAM_CBANK
	.align		4
        /*0104*/ 	.byte	0x04, 0x0a
        /*0106*/ 	.short	(.L_297 - .L_296)
	.align		4
.L_296:
        /*0108*/ 	.word	index@(.nv.constant0._Z33wmma_gemm_a_col_major_b_col_majorI6__halffLi16ELi16ELi16EN6nvcuda4wmma9row_majorENS2_9col_majorEEvPKT_S7_PT0_jjjjjjbbff)
        /*010c*/ 	.short	0x0380
        /*010e*/ 	.short	0x003c


	//----- nvinfo : EIATTR_SW_WAR
	.align		4
.L_297:
        /*0110*/ 	.byte	0x04, 0x36
        /*0112*/ 	.short	(.L_299 - .L_298)
.L_298:
        /*0114*/ 	.word	0x00000008
.L_299:


//--------------------- .nv.info._Z33wmma_gemm_a_col_major_b_col_majorI6__halffLi16ELi16ELi16EN6nvcuda4wmma9col_majorES3_EvPKT_S6_PT0_jjjjjjbbff --------------------------
	.section	.nv.info._Z33wmma_gemm_a_col_major_b_col_majorI6__halffLi16ELi16ELi16EN6nvcuda4wmma9col_majorES3_EvPKT_S6_PT0_jjjjjjbbff,"",@"SHT_CUDA_INFO"
	.sectionflags	@""
	.align	4


	//----- nvinfo : EIATTR_CUDA_API_VERSION
	.align		4
        /*0000*/ 	.byte	0x04, 0x37
        /*0002*/ 	.short	(.L_301 - .L_300)
.L_300:
        /*0004*/ 	.word	0x00000082


	//----- nvinfo : EIATTR_KPARAM_INFO
	.align		4
.L_301:
        /*0008*/ 	.byte	0x04, 0x17
        /*000a*/ 	.short	(.L_303 - .L_302)
.L_302:
        /*000c*/ 	.word	0x00000000
        /*0010*/ 	.short	0x000c
        /*0012*/ 	.short	0x0038
        /*0014*/ 	.byte	0x00, 0xf0, 0x11, 0x00


	//----- nvinfo : EIATTR_KPARAM_INFO
	.align		4
.L_303:
        /*0018*/ 	.byte	0x04, 0x17
        /*001a*/ 	.short	(.L_305 - .L_304)
.L_304:
        /*001c*/ 	.word	0x00000000
        /*0020*/ 	.short	0x000b
        /*0022*/ 	.short	0x0034
        /*0024*/ 	.byte	0x00, 0xf0, 0x11, 0x00


	//----- nvinfo : EIATTR_KPARAM_INFO
	.align		4
.L_305:
        /*0028*/ 	.byte	0x04, 0x17
        /*002a*/ 	.short	(.L_307 - .L_306)
.L_306:
        /*002c*/ 	.word	0x00000000
        /*0030*/ 	.short	0x000a
        /*0032*/ 	.short	0x0031
        /*0034*/ 	.byte	0x00, 0xf0, 0x05, 0x00


	//----- nvinfo : EIATTR_KPARAM_INFO
	.align		4
.L_307:
        /*0038*/ 	.byte	0x04, 0x17
        /*003a*/ 	.short	(.L_309 - .L_308)
.L_308:
        /*003c*/ 	.word	0x00000000
        /*0040*/ 	.short	0x0009
        /*0042*/ 	.short	0x0030
        /*0044*/ 	.byte	0x00, 0xf0, 0x05, 0x00


	//----- nvinfo : EIATTR_KPARAM_INFO
	.align		4
.L_309:
        /*0048*/ 	.byte	0x04, 0x17
        /*004a*/ 	.short	(.L_311 - .L_310)
.L_310:
        /*004c*/ 	.word	0x00000000
        /*0050*/ 	.short	0x0008
        /*0052*/ 	.short	0x002c
        /*0054*/ 	.byte	0x00, 0xf0, 0x11, 0x00


	//----- nvinfo : EIATTR_KPARAM_INFO
	.align		4
.L_311:
        /*0058*/ 	.byte	0x04, 0x17
        /*005a*/ 	.short	(.L_313 - .L_312)
.L_312:
        /*005c*/ 	.word	0x00000000
        /*0060*/ 	.short	0x0007
        /*0062*/ 	.short	0x0028
        /*0064*/ 	.byte	0x00, 0xf0, 0x11, 0x00


	//----- nvinfo : EIATTR_KPARAM_INFO
	.align		4
.L_313:
        /*0068*/ 	.byte	0x04, 0x17
        /*006a*/ 	.short	(.L_315 - .L_314)
.L_314:
        /*006c*/ 	.word	0x00000000
        /*0070*/ 	.short	0x0006
        /*0072*/ 	.short	0x0024
        /*0074*/ 	.byte	0x00, 0xf0, 0x11, 0x00


	//----- nvinfo : EIATTR_KPARAM_INFO
	.align		4
.L_315:
        /*0078*/ 	.byte	0x04, 0x17
        /*007a*/ 	.short	(.L_317 - .L_316)
.L_316:
        /*007c*/ 	.word	0x00000000
        /*0080*/ 	.short	0x0005
        /*0082*/ 	.short	0x0020
        /*0084*/ 	.byte	0x00, 0xf0, 0x11, 0x00


	//----- nvinfo : EIATTR_KPARAM_INFO
	.align		4
.L_317:
        /*0088*/ 	.byte	0x04, 0x17
        /*008a*/ 	.short	(.L_319 - .L_318)
.L_318:
        /*008c*/ 	.word	0x00000000
        /*0090*/ 	.short	0x0004
        /*0092*/ 	.short	0x001c
        /*0094*/ 	.byte	0x00, 0xf0, 0x11, 0x00


	//----- nvinfo : EIATTR_KPARAM_INFO
	.align		4
.L_319:
        /*0098*/ 	.byte	0x04, 0x17
        /*009a*/ 	.short	(.L_321 - .L_320)
.L_320:
        /*009c*/ 	.word	0x00000000
        /*00a0*/ 	.short	0x0003
        /*00a2*/ 	.short	0x0018
        /*00a4*/ 	.byte	0x00, 0xf0, 0x11, 0x00


	//----- nvinfo : EIATTR_KPARAM_INFO
	.align		4
.L_321:
        /*00a8*/ 	.byte	0x04, 0x17
        /*00aa*/ 	.short	(.L_323 - .L_322)
.L_322:
        /*00ac*/ 	.word	0x00000000
        /*00b0*/ 	.short	0x0002
        /*00b2*/ 	.short	0x0010
        /*00b4*/ 	.byte	0x00, 0xf5, 0x21, 0x00


	//----- nvinfo : EIATTR_KPARAM_INFO
	.align		4
.L_323:
        /*00b8*/ 	.byte	0x04, 0x17
        /*00ba*/ 	.short	(.L_325 - .L_324)
.L_324:
        /*00bc*/ 	.word	0x00000000
        /*00c0*/ 	.short	0x0001
        /*00c2*/ 	.short	0x0008
        /*00c4*/ 	.byte	0x00, 0xf5, 0x21, 0x00


	//----- nvinfo : EIATTR_KPARAM_INFO
	.align		4
.L_325:
        /*00c8*/ 	.byte	0x04, 0x17
        /*00ca*/ 	.short	(.L_327 - .L_326)
.L_326:
        /*00cc*/ 	.word	0x00000000
        /*00d0*/ 	.short	0x0000
        /*00d2*/ 	.short	0x0000
        /*00d4*/ 	.byte	0x00, 0xf5, 0x21, 0x00


	//----- nvinfo : EIATTR_SPARSE_MMA_MASK
	.align		4
.L_327:
        /*00d8*/ 	.byte	0x03, 0x50
        /*00da*/ 	.short	0x0000


	//----- nvinfo : EIATTR_WMMA_USED
	.align		4
        /*00dc*/ 	.byte	0x01, 0x2b
	.zero		2


	//----- nvinfo : EIATTR_MAXREG_COUNT
	.align		4
        /*00e0*/ 	.byte	0x03, 0x1b
        /*00e2*/ 	.short	0x00ff


	//----- nvinfo : EIATTR_MERCURY_ISA_VERSION
	.align		4
        /*00e4*/ 	.byte	0x03, 0x5f
        /*00e6*/ 	.short	0x0101


	//----- nvinfo : EIATTR_VRC_CTA_INIT_COUNT
	.align		4
        /*00e8*/ 	.byte	0x02, 0x4a
	.zero		1
	.zero		1


	//----- nvinfo : EIATTR_EXIT_INSTR_OFFSETS
	.align		4
        /*00ec*/ 	.byte	0x04, 0x1c
        /*00ee*/ 	.short	(.L_329 - .L_328)


	//   ....[0]....
.L_328:
        /*00f0*/ 	.word	0x00001510


	//   ....[1]....
        /*00f4*/ 	.word	0x000018b0


	//----- nvinfo : EIATTR_CRS_STACK_SIZE
	.align		4
.L_329:
        /*00f8*/ 	.byte	0x04, 0x1e
        /*00fa*/ 	.short	(.L_331 - .L_330)
.L_330:
        /*00fc*/ 	.word	0x00000000


	//----- nvinfo : EIATTR_CBANK_PARAM_SIZE
	.align		4
.L_331:
        /*0100*/ 	.byte	0x03, 0x19
        /*0102*/ 	.short	0x003c


	//----- nvinfo : EIATTR_PARAM_CBANK
	.align		4
        /*0104*/ 	.byte	0x04, 0x0a
        /*0106*/ 	.short	(.L_333 - .L_332)
	.align		4
.L_332:
        /*0108*/ 	.word	index@(.nv.constant0._Z33wmma_gemm_a_col_major_b_col_majorI6__halffLi16ELi16ELi16EN6nvcuda4wmma9col_majorES3_EvPKT_S6_PT0_jjjjjjbbff)
        /*010c*/ 	.short	0x0380
        /*010e*/ 	.short	0x003c


	//----- nvinfo : EIATTR_SW_WAR
	.align		4
.L_333:
        /*0110*/ 	.byte	0x04, 0x36
        /*0112*/ 	.short	(.L_335 - .L_334)
.L_334:
        /*0114*/ 	.word	0x00000008
.L_335:


//--------------------- .nv.callgraph             --------------------------
	.section	.nv.callgraph,"",@"SHT_CUDA_CALLGRAPH"
	.align	4
	.sectionentsize	8
	.align		4
        /*0000*/ 	.word	0x00000000
	.align		4
        /*0004*/ 	.word	0xffffffff
	.align		4
        /*0008*/ 	.word	0x00000000
	.align		4
        /*000c*/ 	.word	0xfffffffe
	.align		4
        /*0010*/ 	.word	0x00000000
	.align		4
        /*0014*/ 	.word	0xfffffffd
	.align		4
        /*0018*/ 	.word	0x00000000
	.align		4
        /*001c*/ 	.word	0xfffffffc


//--------------------- .text._Z33wmma_gemm_a_col_major_b_col_majorIaiLi16ELi16ELi16EN6nvcuda4wmma9row_majorES2_EvPKT_S5_PT0_jjjjjjbbff --------------------------
	.section	.text._Z33wmma_gemm_a_col_major_b_col_majorIaiLi16ELi16ELi16EN6nvcuda4wmma9row_majorES2_EvPKT_S5_PT0_jjjjjjbbff,"ax",@progbits
	.align	128
        .global         _Z33wmma_gemm_a_col_major_b_col_majorIaiLi16ELi16ELi16EN6nvcuda4wmma9row_majorES2_EvPKT_S5_PT0_jjjjjjbbff
        .type           _Z33wmma_gemm_a_col_major_b_col_majorIaiLi16ELi16ELi16EN6nvcuda4wmma9row_majorES2_EvPKT_S5_PT0_jjjjjjbbff,@function
        .size           _Z33wmma_gemm_a_col_major_b_col_majorIaiLi16ELi16ELi16EN6nvcuda4wmma9row_majorES2_EvPKT_S5_PT0_jjjjjjbbff,(.L_x_88 - _Z33wmma_gemm_a_col_major_b_col_majorIaiLi16ELi16ELi16EN6nvcuda4wmma9row_majorES2_EvPKT_S5_PT0_jjjjjjbbff)
        .other          _Z33wmma_gemm_a_col_major_b_col_majorIaiLi16ELi16ELi16EN6nvcuda4wmma9row_majorES2_EvPKT_S5_PT0_jjjjjjbbff,@"STO_CUDA_ENTRY STV_DEFAULT"
_Z33wmma_gemm_a_col_major_b_col_majorIaiLi16ELi16ELi16EN6nvcuda4wmma9row_majorES2_EvPKT_S5_PT0_jjjjjjbbff:
.text._Z33wmma_gemm_a_col_major_b_col_majorIaiLi16ELi16ELi16EN6nvcuda4wmma9row_majorES2_EvPKT_S5_PT0_jjjjjjbbff:
[----:B------:R-:W-:Y:S01]  /*0000*/  LDC R1, c[0x0][0x37c] ;  /* 0x0000df00ff017b82 */ /* 0x000fe20000000800 */
[----:B------:R-:W0:Y:S07]  /*0010*/  S2R R3, SR_TID.X ;  /* 0x0000000000037919 */ /* 0x000e2e0000002100 */
[----:B------:R-:W0:Y:S01]  /*0020*/  S2UR UR4, SR_CTAID.X ;  /* 0x00000000000479c3 */ /* 0x000e220000002500 */
[----:B------:R-:W1:Y:S01]  /*0030*/  LDCU UR8, c[0x0][0x3a0] ;  /* 0x00007400ff0877ac */ /* 0x000e620008000800 */
[----:B------:R-:W-:Y:S01]  /*0040*/  CS2R R10, SRZ ;  /* 0x00000000000a7805 */ /* 0x000fe2000001ff00 */
[----:B------:R-:W2:Y:S01]  /*0050*/  S2R R5, SR_TID.Y ;  /* 0x0000000000057919 */ /* 0x000ea20000002200 */
[----:B------:R-:W-:-:S02]  /*0060*/  CS2R R16, SRZ ;  /* 0x0000000000107805 */ /* 0x000fc4000001ff00 */
[----:B------:R-:W-:Y:S02]  /*0070*/  CS2R R14, SRZ ;  /* 0x00000000000e7805 */ /* 0x000fe4000001ff00 */
[----:B------:R-:W-:Y:S01]  /*0080*/  CS2R R12, SRZ ;  /* 0x00000000000c7805 */ /* 0x000fe2000001ff00 */
[----:B------:R-:W3:Y:S01]  /*0090*/  LDCU.64 UR20, c[0x0][0x358] ;  /* 0x00006b00ff1477ac */ /* 0x000ee20008000a00 */
[----:B------:R-:W0:Y:S08]  /*00a0*/  LDC R2, c[0x0][0x360] ;  /* 0x0000d800ff027b82 */ /* 0x000e300000000800 */
[----:B------:R-:W2:Y:S01]  /*00b0*/  S2UR UR5, SR_CTAID.Y ;  /* 0x00000000000579c3 */ /* 0x000ea20000002600 */
[----:B-1----:R-:W-:-:S07]  /*00c0*/  UISETP.NE.AND UP0, UPT, UR8, URZ, UPT ;  /* 0x000000ff0800728c */ /* 0x002fce000bf05270 */
[----:B------:R-:W2:Y:S01]  /*00d0*/  LDC R0, c[0x0][0x364] ;  /* 0x0000d900ff007b82 */ /* 0x000ea20000000800 */
[----:B0-----:R-:W-:-:S05]  /*00e0*/  IMAD R2, R2, UR4, R3 ;  /* 0x0000000402027c24 */ /* 0x001fca000f8e0203 */
[----:B------:R-:W-:Y:S01]  /*00f0*/  SHF.R.U32.HI R2, RZ, 0x5, R2 ;  /* 0x00000005ff027819 */ /* 0x000fe20000011602 */
[----:B--2---:R-:W-:Y:S01]  /*0100*/  IMAD R0, R0, UR5, R5 ;  /* 0x0000000500007c24 */ /* 0x004fe2000f8e0205 */
[----:B---3--:R-:W-:Y:S06]  /*0110*/  BRA.U !UP0, `(.L_x_0) ;  /* 0x0000001508347547 */ /* 0x008fec000b800000 */
[----:B------:R-:W0:Y:S01]  /*0120*/  LDCU.U8 UR4, c[0x0][0x3b0] ;  /* 0x00007600ff0477ac */ /* 0x000e220008000000 */
[----:B------:R-:W-:Y:S01]  /*0130*/  IMAD.SHL.U32 R3, R2, 0x10, RZ ;  /* 0x0000001002037824 */ /* 0x000fe200078e00ff */
[----:B------:R-:W-:Y:S01]  /*0140*/  CS2R R10, SRZ ;  /* 0x00000000000a7805 */ /* 0x000fe2000001ff00 */
[----:B------:R-:W-:Y:S01]  /*0150*/  IMAD.SHL.U32 R4, R0, 0x10, RZ ;  /* 0x0000001000047824 */ /* 0x000fe200078e00ff */
[----:B------:R-:W1:Y:S01]  /*0160*/  LDCU.64 UR6, c[0x0][0x398] ;  /* 0x00007300ff0677ac */ /* 0x000e620008000a00 */
[----:B------:R-:W-:Y:S01]  /*0170*/  IMAD.MOV.U32 R5, RZ, RZ, RZ ;  /* 0x000000ffff057224 */ /* 0x000fe200078e00ff */
[----:B------:R-:W-:Y:S02]  /*0180*/  CS2R R8, SRZ ;  /* 0x0000000000087805 */ /* 0x000fe4000001ff00 */
[----:B------:R-:W-:Y:S01]  /*0190*/  CS2R R14, SRZ ;  /* 0x00000000000e7805 */ /* 0x000fe2000001ff00 */
[----:B------:R-:W2:Y:S01]  /*01a0*/  LDCU.S8 UR5, c[0x0][0x3b1] ;  /* 0x00007620ff0577ac */ /* 0x000ea20008000200 */
[----:B------:R-:W-:Y:S01]  /*01b0*/  CS2R R12, SRZ ;  /* 0x00000000000c7805 */ /* 0x000fe2000001ff00 */
[----:B------:R-:W-:-:S02]  /*01c0*/  UISETP.GE.U32.AND UP2, UPT, UR8, 0x31, UPT ;  /* 0x000000310800788c */ /* 0x000fc4000bf46070 */
[----:B0-----:R-:W-:-:S04]  /*01d0*/  UPRMT UR4, UR4, 0x8880, URZ ;  /* 0x0000888004047896 */ /* 0x001fc800080000ff */
[----:B------:R-:W-:-:S04]  /*01e0*/  UISETP.NE.AND UP1, UPT, UR4, URZ, UPT ;  /* 0x000000ff0400728c */ /* 0x000fc8000bf25270 */
[----:B-1----:R-:W-:Y:S02]  /*01f0*/  USEL UR16, UR6, UR8, !UP1 ;  /* 0x0000000806107287 */ /* 0x002fe4000c800000 */
[----:B------:R-:W-:Y:S02]  /*0200*/  USEL UR4, UR8, UR6, !UP1 ;  /* 0x0000000608047287 */ /* 0x000fe4000c800000 */
[----:B------:R-:W-:Y:S02]  /*0210*/  UIADD3 UR6, UPT, UPT, UR8, -0x1, URZ ;  /* 0xffffffff08067890 */ /* 0x000fe4000fffe0ff */
[----:B--2---:R-:W-:Y:S02]  /*0220*/  UISETP.NE.AND UP0, UPT, UR5, URZ, UPT ;  /* 0x000000ff0500728c */ /* 0x004fe4000bf05270 */
[----:B------:R-:W-:Y:S02]  /*0230*/  ULEA.HI UR6, UR6, 0x1, URZ, 0x1c ;  /* 0x0000000106067891 */ /* 0x000fe4000f8fe0ff */
[----:B------:R-:W-:-:S02]  /*0240*/  USEL UR17, UR8, UR7, !UP0 ;  /* 0x0000000708117287 */ /* 0x000fc4000c000000 */
[----:B------:R-:W-:Y:S01]  /*0250*/  USEL UR5, UR7, UR8, !UP0 ;  /* 0x0000000807057287 */ /* 0x000fe2000c000000 */
[----:B------:R-:W0:Y:S01]  /*0260*/  LDCU.128 UR8, c[0x0][0x380] ;  /* 0x00007000ff0877ac */ /* 0x000e220008000c00 */
[----:B------:R-:W-:Y:S01]  /*0270*/  ULOP3.LUT UR18, UR6, 0x3, URZ, 0xc0, !UPT ;  /* 0x0000000306127892 */ /* 0x000fe2000f8ec0ff */
[----:B------:R-:W-:Y:S11]  /*0280*/  BRA.U !UP2, `(.L_x_1) ;  /* 0x0000000d0aa47547 */ /* 0x000ff6000b800000 */
[----:B------:R-:W-:Y:S01]  /*0290*/  ULOP3.LUT UR6, UR6, 0x1ffffffc, URZ, 0xc0, !UPT ;  /* 0x1ffffffc06067892 */ /* 0x000fe2000f8ec0ff */
[----:B------:R-:W-:Y:S01]  /*02a0*/  BSSY.RECONVERGENT B0, `(.L_x_1) ;  /* 0x00000e7000007945 */ /* 0x000fe20003800200 */
[----:B------:R-:W-:Y:S01]  /*02b0*/  IMAD.MOV.U32 R5, RZ, RZ, RZ ;  /* 0x000000ffff057224 */ /* 0x000fe200078e00ff */
[----:B------:R-:W1:Y:S01]  /*02c0*/  LDCU.128 UR12, c[0x0][0x380] ;  /* 0x00007000ff0c77ac */ /* 0x000e620008000c00 */
[----:B------:R-:W-:Y:S01]  /*02d0*/  IMAD.MOV.U32 R11, RZ, RZ, RZ ;  /* 0x000000ffff0b7224 */ /* 0x000fe200078e00ff */
[----:B------:R-:W-:-:S06]  /*02e0*/  UIADD3 UR6, UPT, UPT, -UR6, URZ, URZ ;  /* 0x000000ff06067290 */ /* 0x000fcc000fffe1ff */
[----:B------:R-:W-:-:S07]  /*02f0*/  IMAD.U32 R24, RZ, RZ, UR6 ;  /* 0x00000006ff187e24 */ /* 0x000fce000f8e00ff */
.L_x_6:
[----:B------:R-:W-:Y:S02]  /*0300*/  PLOP3.LUT P1, PT, PT, PT, UP1, 0x80, 0x8 ;  /* 0x000000000008781c */ /* 0x000fe40003f2f018 */
[----:B------:R-:W-:Y:S02]  /*0310*/  PLOP3.LUT P2, PT, PT, PT, UP0, 0x80, 0x8 ;  /* 0x000000000008781c */ /* 0x000fe40003f4f008 */
[----:B------:R-:W-:Y:S02]  /*0320*/  SEL R20, R5, R3, !P1 ;  /* 0x0000000305147207 */ /* 0x000fe40004800000 */
[----:B------:R-:W-:Y:S02]  /*0330*/  SEL R27, R3, R5, !P1 ;  /* 0x00000005031b7207 */ /* 0x000fe40004800000 */
[----:B------:R-:W-:Y:S02]  /*0340*/  ISETP.GE.U32.AND P0, PT, R20, UR4, PT ;  /* 0x0000000414007c0c */ /* 0x000fe4000bf06070 */
[----:B------:R-:W-:-:S02]  /*0350*/  SEL R25, R5, R4, !P2 ;  /* 0x0000000405197207 */ /* 0x000fc40005000000 */
[----:B------:R-:W-:Y:S02]  /*0360*/  ISETP.GE.U32.OR P0, PT, R27, UR16, P0 ;  /* 0x000000101b007c0c */ /* 0x000fe40008706470 */
[----:B------:R-:W-:Y:S02]  /*0370*/  SEL R6, R4, R5, !P2 ;  /* 0x0000000504067207 */ /* 0x000fe40005000000 */
[----:B------:R-:W-:-:S04]  /*0380*/  ISETP.GE.U32.OR P0, PT, R25, UR17, P0 ;  /* 0x0000001119007c0c */ /* 0x000fc80008706470 */
[----:B------:R-:W-:-:S13]  /*0390*/  ISETP.GE.U32.OR P0, PT, R6, UR5, P0 ;  /* 0x0000000506007c0c */ /* 0x000fda0008706470 */
[----:B------:R-:W-:Y:S05]  /*03a0*/  @P0 BRA `(.L_x_2) ;  /* 0x0000000000b40947 */ /* 0x000fea0003800000 */
[----:B------:R-:W2:Y:S01]  /*03b0*/  S2R R16, SR_LANEID ;  /* 0x0000000000107919 */ /* 0x000ea20000000000 */
[----:B------:R-:W3:Y:S01]  /*03c0*/  LDC R21, c[0x0][0x3a8] ;  /* 0x0000ea00ff157b82 */ /* 0x000ee20000000800 */
[----:B------:R-:W-:Y:S02]  /*03d0*/  IMAD.MOV.U32 R17, RZ, RZ, RZ ;  /* 0x000000ffff117224 */ /* 0x000fe400078e00ff */
[----:B------:R-:W-:-:S05]  /*03e0*/  IMAD.MOV.U32 R19, RZ, RZ, RZ ;  /* 0x000000ffff137224 */ /* 0x000fca00078e00ff */
[----:B------:R-:W4:Y:S01]  /*03f0*/  LDC R23, c[0x0][0x3a4] ;  /* 0x0000e900ff177b82 */ /* 0x000f220000000800 */
[----:B---3--:R-:W-:-:S05]  /*0400*/  IMAD R6, R6, R21, RZ ;  /* 0x0000001506067224 */ /* 0x008fca00078e02ff */
[----:B-1----:R-:W-:Y:S01]  /*0410*/  IADD3 R25, P4, P5, R6, UR14, R25 ;  /* 0x0000000e06197c10 */ /* 0x002fe2000fd9e019 */
[----:B--2---:R-:W-:Y:S01]  /*0420*/  IMAD.SHL.U32 R18, R16, 0x4, RZ ;  /* 0x0000000410127824 */ /* 0x004fe200078e00ff */
[----:B------:R-:W-:Y:S01]  /*0430*/  SHF.R.U32.HI R16, RZ, 0x2, R16 ;  /* 0x00000002ff107819 */ /* 0x000fe20000011610 */
[----:B----4-:R-:W-:-:S03]  /*0440*/  IMAD R20, R20, R23, RZ ;  /* 0x0000001714147224 */ /* 0x010fc600078e02ff */
[----:B------:R-:W-:Y:S02]  /*0450*/  LOP3.LUT R18, R18, 0xc, RZ, 0xe2, !PT ;  /* 0x0000000c12127812 */ /* 0x000fe400078ee2ff */
[----:B------:R-:W-:-:S03]  /*0460*/  IADD3 R27, P0, P3, R20, UR12, R27 ;  /* 0x0000000c141b7c10 */ /* 0x000fc6000fb1e01b */
[----:B------:R-:W-:-:S04]  /*0470*/  IMAD.WIDE.U32 R6, R18, R21, R16 ;  /* 0x0000001512067225 */ /* 0x000fc800078e0010 */
[----:B------:R-:W-:Y:S01]  /*0480*/  IMAD.WIDE.U32 R16, R16, R23, R18 ;  /* 0x0000001710107225 */ /* 0x000fe200078e0012 */
[----:B------:R-:W-:Y:S02]  /*0490*/  IADD3.X R19, PT, PT, RZ, UR15, RZ, P4, P5 ;  /* 0x0000000fff137c10 */ /* 0x000fe4000a7ea4ff */
[----:B------:R-:W-:Y:S02]  /*04a0*/  IADD3 R6, P4, PT, R6, R25, RZ ;  /* 0x0000001906067210 */ /* 0x000fe40007f9e0ff */
[----:B------:R-:W-:Y:S02]  /*04b0*/  IADD3.X R25, PT, PT, RZ, UR13, RZ, P0, P3 ;  /* 0x0000000dff197c10 */ /* 0x000fe400087e64ff */
[----:B------:R-:W-:Y:S01]  /*04c0*/  IADD3 R26, P0, PT, R16, R27, RZ ;  /* 0x0000001b101a7210 */ /* 0x000fe20007f1e0ff */
[----:B------:R-:W-:Y:S01]  /*04d0*/  IMAD.X R7, R7, 0x1, R19, P4 ;  /* 0x0000000107077824 */ /* 0x000fe200020e0613 */
[----:B------:R-:W-:-:S03]  /*04e0*/  IADD3 R28, P3, PT, R6, R21, RZ ;  /* 0x00000015061c7210 */ /* 0x000fc60007f7e0ff */
[----:B------:R-:W-:Y:S02]  /*04f0*/  IMAD.X R27, R17, 0x1, R25, P0 ;  /* 0x00000001111b7824 */ /* 0x000fe400000e0619 */
[----:B------:R-:W-:Y:S02]  /*0500*/  IMAD.X R29, RZ, RZ, R7, P3 ;  /* 0x000000ffff1d7224 */ /* 0x000fe400018e0607 */
[----:B------:R-:W-:Y:S01]  /*0510*/  IMAD.WIDE.U32 R22, R23, 0x8, R26 ;  /* 0x0000000817167825 */ /* 0x000fe200078e001a */
[----:B------:R1:W2:Y:S03]  /*0520*/  LDG.E R16, desc[UR20][R26.64] ;  /* 0x000000141a107981 */ /* 0x0002a6000c1e1900 */
[C-C-:B------:R-:W-:Y:S01]  /*0530*/  IMAD.WIDE.U32 R18, R21.reuse, 0x2, R6.reuse ;  /* 0x0000000215127825 */ /* 0x140fe200078e0006 */
[----:B------:R-:W3:Y:S03]  /*0540*/  LDG.E.U8 R25, desc[UR20][R28.64] ;  /* 0x000000141c197981 */ /* 0x000ee6000c1e1100 */
[----:B------:R-:W-:Y:S01]  /*0550*/  IMAD.WIDE.U32 R20, R21, 0x3, R6 ;  /* 0x0000000315147825 */ /* 0x000fe200078e0006 */
[----:B------:R-:W2:Y:S04]  /*0560*/  LDG.E R17, desc[UR20][R22.64] ;  /* 0x0000001416117981 */ /* 0x000ea8000c1e1900 */
[----:B------:R-:W3:Y:S04]  /*0570*/  LDG.E.U8 R26, desc[UR20][R6.64] ;  /* 0x00000014061a7981 */ /* 0x000ee8000c1e1100 */
[----:B------:R-:W4:Y:S04]  /*0580*/  LDG.E.U8 R28, desc[UR20][R28.64+0x8] ;  /* 0x000008141c1c7981 */ /* 0x000f28000c1e1100 */
[----:B------:R-:W1:Y:S04]  /*0590*/  LDG.E.U8 R22, desc[UR20][R18.64] ;  /* 0x0000001412167981 */ /* 0x000e68000c1e1100 */
[----:B------:R-:W4:Y:S04]  /*05a0*/  LDG.E.U8 R7, desc[UR20][R6.64+0x8] ;  /* 0x0000081406077981 */ /* 0x000f28000c1e1100 */
[----:B------:R-:W1:Y:S04]  /*05b0*/  LDG.E.U8 R23, desc[UR20][R20.64] ;  /* 0x0000001414177981 */ /* 0x000e68000c1e1100 */
[----:B------:R-:W5:Y:S04]  /*05c0*/  LDG.E.U8 R18, desc[UR20][R18.64+0x8] ;  /* 0x0000081412127981 */ /* 0x000f68000c1e1100 */
[----:B------:R-:W5:Y:S01]  /*05d0*/  LDG.E.U8 R29, desc[UR20][R20.64+0x8] ;  /* 0x00000814141d7981 */ /* 0x000f62000c1e1100 */
[----:B------:R-:W-:Y:S05]  /*05e0*/  WARPSYNC.ALL ;  /* 0x0000000000007948 */ /* 0x000fea0003800000 */
[----:B---3--:R-:W-:-:S02]  /*05f0*/  IMAD R25, R25, 0x100, R26 ;  /* 0x0000010019197824 */ /* 0x008fc400078e021a */
[----:B----4-:R-:W-:Y:S02]  /*0600*/  IMAD R7, R28, 0x100, R7 ;  /* 0x000001001c077824 */ /* 0x010fe400078e0207 */
[----:B-1----:R-:W-:Y:S02]  /*0610*/  IMAD R26, R23, 0x100, R22 ;  /* 0x00000100171a7824 */ /* 0x002fe400078e0216 */
[----:B-----5:R-:W-:-:S03]  /*0620*/  IMAD R6, R29, 0x100, R18 ;  /* 0x000001001d067824 */ /* 0x020fc600078e0212 */
[----:B------:R-:W-:Y:S02]  /*0630*/  PRMT R25, R25, 0x5410, R26 ;  /* 0x0000541019197816 */ /* 0x000fe4000000001a */
[----:B------:R-:W-:-:S05]  /*0640*/  PRMT R6, R7, 0x5410, R6 ;  /* 0x0000541007067816 */ /* 0x000fca0000000006 */
[C---:B--2---:R-:W-:Y:S08]  /*0650*/  IMMA.16816.S8.S8 R12, R16.reuse.ROW, R25.COL, R12 ;  /* 0x00000019100c7237 */ /* 0x044ff0000040540c */
[----:B------:R-:W-:-:S15]  /*0660*/  IMMA.16816.S8.S8 R8, R16.ROW, R6.COL, R8 ;  /* 0x0000000610087237 */ /* 0x000fde0000405408 */
[----:B------:R-:W-:-:S05]  /*0670*/  NOP ;  /* 0x0000000000007918 */ /* 0x000fca0000000000 */
.L_x_2:
[----:B------:R-:W-:-:S05]  /*0680*/  VIADD R6, R5, 0x10 ;  /* 0x0000001005067836 */ /* 0x000fca0000000000 */
[----:B------:R-:W-:Y:S02]  /*0690*/  SEL R20, R6, R3, !P1 ;  /* 0x0000000306147207 */ /* 0x000fe40004800000 */
[----:B------:R-:W-:Y:S02]  /*06a0*/  SEL R27, R3, R6, !P1 ;  /* 0x00000006031b7207 */ /* 0x000fe40004800000 */
[----:B------:R-:W-:Y:S02]  /*06b0*/  ISETP.GE.U32.AND P0, PT, R20, UR4, PT ;  /* 0x0000000414007c0c */ /* 0x000fe4000bf06070 */
[----:B------:R-:W-:Y:S02]  /*06c0*/  SEL R25, R6, R4, !P2 ;  /* 0x0000000406197207 */ /* 0x000fe40005000000 */
[----:B------:R-:W-:Y:S02]  /*06d0*/  ISETP.GE.U32.OR P0, PT, R27, UR16, P0 ;  /* 0x000000101b007c0c */ /* 0x000fe40008706470 */
[----:B------:R-:W-:-:S02]  /*06e0*/  SEL R6, R4, R6, !P2 ;  /* 0x0000000604067207 */ /* 0x000fc40005000000 */
        /* <DEDUP_REMOVED lines=48> */
.L_x_3:
        /* <DEDUP_REMOVED lines=55> */
.L_x_4:
[----:B------:R-:W-:Y:S02]  /*0d60*/  VIADD R6, R5, 0x30 ;  /* 0x0000003005067836 */ /* 0x000fe40000000000 */
[----:B------:R-:W-:-:S03]  /*0d70*/  VIADD R24, R24, 0x4 ;  /* 0x0000000418187836 */ /* 0x000fc60000000000 */
[----:B------:R-:W-:Y:S02]  /*0d80*/  SEL R16, R6, R3, !P1 ;  /* 0x0000000306107207 */ /* 0x000fe40004800000 */
[----:B------:R-:W-:Y:S02]  /*0d90*/  SEL R27, R3, R6, !P1 ;  /* 0x00000006031b7207 */ /* 0x000fe40004800000 */
[----:B------:R-:W-:Y:S02]  /*0da0*/  ISETP.GE.U32.AND P0, PT, R16, UR4, PT ;  /* 0x0000000410007c0c */ /* 0x000fe4000bf06070 */
[----:B------:R-:W-:Y:S02]  /*0db0*/  SEL R25, R6, R4, !P2 ;  /* 0x0000000406197207 */ /* 0x000fe40005000000 */
[----:B------:R-:W-:Y:S02]  /*0dc0*/  ISETP.GE.U32.OR P0, PT, R27, UR16, P0 ;  /* 0x000000101b007c0c */ /* 0x000fe40008706470 */
[----:B------:R-:W-:-:S02]  /*0dd0*/  SEL R6, R4, R6, !P2 ;  /* 0x0000000604067207 */ /* 0x000fc40005000000 */
[----:B------:R-:W-:Y:S02]  /*0de0*/  ISETP.GE.U32.OR P0, PT, R25, UR17, P0 ;  /* 0x0000001119007c0c */ /* 0x000fe40008706470 */
[----:B------:R-:W-:Y:S02]  /*0df0*/  ISETP.NE.AND P1, PT, R24, RZ, PT ;  /* 0x000000ff1800720c */ /* 0x000fe40003f25270 */
        /* <DEDUP_REMOVED lines=47> */
.L_x_5:
[----:B------:R-:W-:Y:S01]  /*10f0*/  VIADD R5, R5, 0x40 ;  /* 0x0000004005057836 */ /* 0x000fe20000000000 */
[----:B------:R-:W-:Y:S06]  /*1100*/  @P1 BRA `(.L_x_6) ;  /* 0xfffffff0007c1947 */ /* 0x000fec000383ffff */
[----:B01----:R-:W-:Y:S05]  /*1110*/  BSYNC.RECONVERGENT B0 ;  /* 0x0000000000007941 */ /* 0x003fea0003800200 */
.L_x_1:
[----:B------:R-:W-:-:S09]  /*1120*/  UISETP.NE.AND UP2, UPT, UR18, URZ, UPT ;  /* 0x000000ff1200728c */ /* 0x000fd2000bf45270 */
[----:B------:R-:W-:Y:S05]  /*1130*/  BRA.U !UP2, `(.L_x_7) ;  /* 0x000000050a0c7547 */ /* 0x000fea000b800000 */
[----:B------:R-:W1:Y:S01]  /*1140*/  LDCU.U8 UR7, c[0x0][0x3b0] ;  /* 0x00007600ff0777ac */ /* 0x000e620008000000 */
[----:B------:R-:W-:Y:S01]  /*1150*/  BSSY.RECONVERGENT B0, `(.L_x_7) ;  /* 0x0000041000007945 */ /* 0x000fe20003800200 */
[----:B------:R-:W2:Y:S01]  /*1160*/  LDCU.S8 UR6, c[0x0][0x3b1] ;  /* 0x00007620ff0677ac */ /* 0x000ea20008000200 */
[----:B------:R-:W-:-:S06]  /*1170*/  UIADD3 UR19, UPT, UPT, -UR18, URZ, URZ ;  /* 0x000000ff12137290 */ /* 0x000fcc000fffe1ff */
[----:B------:R-:W-:Y:S01]  /*1180*/  IMAD.U32 R24, RZ, RZ, UR19 ;  /* 0x00000013ff187e24 */ /* 0x000fe2000f8e00ff */
[----:B-1----:R-:W-:Y:S01]  /*1190*/  UPRMT UR7, UR7, 0x8880, URZ ;  /* 0x0000888007077896 */ /* 0x002fe200080000ff */
[----:B--2---:R-:W-:-:S05]  /*11a0*/  ISETP.NE.AND P1, PT, RZ, UR6, PT ;  /* 0x00000006ff007c0c */ /* 0x004fca000bf25270 */
[----:B------:R-:W-:-:S13]  /*11b0*/  ISETP.NE.AND P2, PT, RZ, UR7, PT ;  /* 0x00000007ff007c0c */ /* 0x000fda000bf45270 */
.L_x_9:
[----:B------:R-:W-:Y:S01]  /*11c0*/  SEL R16, R5, R3, !P2 ;  /* 0x0000000305107207 */ /* 0x000fe20005000000 */
[----:B------:R-:W-:Y:S01]  /*11d0*/  VIADD R24, R24, 0x1 ;  /* 0x0000000118187836 */ /* 0x000fe20000000000 */
[-C--:B------:R-:W-:Y:S02]  /*11e0*/  SEL R27, R3, R5.reuse, !P2 ;  /* 0x00000005031b7207 */ /* 0x080fe40005000000 */
        /* <DEDUP_REMOVED lines=8> */
[----:B------:R-:W1:Y:S01]  /*1270*/  S2R R18, SR_LANEID ;  /* 0x0000000000127919 */ /* 0x000e620000000000 */
[----:B------:R-:W2:Y:S01]  /*1280*/  LDC R21, c[0x0][0x3a8] ;  /* 0x0000ea00ff157b82 */ /* 0x000ea20000000800 */
[----:B------:R-:W-:Y:S02]  /*1290*/  IMAD.MOV.U32 R19, RZ, RZ, RZ ;  /* 0x000000ffff137224 */ /* 0x000fe400078e00ff */
[----:B------:R-:W-:-:S05]  /*12a0*/  IMAD.MOV.U32 R23, RZ, RZ, RZ ;  /* 0x000000ffff177224 */ /* 0x000fca00078e00ff */
[----:B------:R-:W3:Y:S01]  /*12b0*/  LDC R17, c[0x0][0x3a4] ;  /* 0x0000e900ff117b82 */ /* 0x000ee20000000800 */
[----:B--2---:R-:W-:-:S05]  /*12c0*/  IMAD R6, R6, R21, RZ ;  /* 0x0000001506067224 */ /* 0x004fca00078e02ff */
[----:B0-----:R-:W-:Y:S01]  /*12d0*/  IADD3 R25, P5, P6, R6, UR10, R25 ;  /* 0x0000000a06197c10 */ /* 0x001fe2000febe019 */
[----:B-1----:R-:W-:Y:S01]  /*12e0*/  IMAD.SHL.U32 R22, R18, 0x4, RZ ;  /* 0x0000000412167824 */ /* 0x002fe200078e00ff */
[----:B------:R-:W-:Y:S01]  /*12f0*/  SHF.R.U32.HI R18, RZ, 0x2, R18 ;  /* 0x00000002ff127819 */ /* 0x000fe20000011612 */
[----:B---3--:R-:W-:-:S03]  /*1300*/  IMAD R16, R16, R17, RZ ;  /* 0x0000001110107224 */ /* 0x008fc600078e02ff */
        /* <DEDUP_REMOVED lines=20> */
[----:B------:R-:W0:Y:S04]  /*1450*/  LDG.E.U8 R16, desc[UR20][R18.64] ;  /* 0x0000001412107981 */ /* 0x000e28000c1e1100 */
[----:B------:R-:W4:Y:S04]  /*1460*/  LDG.E.U8 R7, desc[UR20][R6.64+0x8] ;  /* 0x0000081406077981 */ /* 0x000f28000c1e1100 */
[----:B------:R-:W0:Y:S04]  /*1470*/  LDG.E.U8 R17, desc[UR20][R20.64] ;  /* 0x0000001414117981 */ /* 0x000e28000c1e1100 */
[----:B------:R-:W5:Y:S04]  /*1480*/  LDG.E.U8 R18, desc[UR20][R18.64+0x8] ;  /* 0x0000081412127981 */ /* 0x000f68000c1e1100 */
[----:B------:R-:W5:Y:S01]  /*1490*/  LDG.E.U8 R29, desc[UR20][R20.64+0x8] ;  /* 0x00000814141d7981 */ /* 0x000f62000c1e1100 */
[----:B------:R-:W-:Y:S05]  /*14a0*/  WARPSYNC.ALL ;  /* 0x0000000000007948 */ /* 0x000fea0003800000 */
[----:B---3--:R-:W-:-:S02]  /*14b0*/  IMAD R25, R25, 0x100, R26 ;  /* 0x0000010019197824 */ /* 0x008fc400078e021a */
[----:B----4-:R-:W-:Y:S02]  /*14c0*/  IMAD R7, R28, 0x100, R7 ;  /* 0x000001001c077824 */ /* 0x010fe400078e0207 */
[----:B0-----:R-:W-:Y:S02]  /*14d0*/  IMAD R26, R17, 0x100, R16 ;  /* 0x00000100111a7824 */ /* 0x001fe400078e0210 */
[----:B-----5:R-:W-:-:S03]  /*14e0*/  IMAD R6, R29, 0x100, R18 ;  /* 0x000001001d067824 */ /* 0x020fc600078e0212 */
[----:B------:R-:W-:Y:S02]  /*14f0*/  PRMT R25, R25, 0x5410, R26 ;  /* 0x0000541019197816 */ /* 0x000fe4000000001a */
[----:B------:R-:W-:-:S05]  /*1500*/  PRMT R6, R7, 0x5410, R6 ;  /* 0x0000541007067816 */ /* 0x000fca0000000006 */
[C---:B--2---:R-:W-:Y:S08]  /*1510*/  IMMA.16816.S8.S8 R12, R22.reuse.ROW, R25.COL, R12 ;  /* 0x00000019160c7237 */ /* 0x044ff0000040540c */
[----:B------:R-:W-:-:S15]  /*1520*/  IMMA.16816.S8.S8 R8, R22.ROW, R6.COL, R8 ;  /* 0x0000000616087237 */ /* 0x000fde0000405408 */
[----:B------:R-:W-:-:S05]  /*1530*/  NOP ;  /* 0x0000000000007918 */ /* 0x000fca0000000000 */
.L_x_8:
[----:B------:R-:W-:Y:S01]  /*1540*/  VIADD R5, R5, 0x10 ;  /* 0x0000001005057836 */ /* 0x000fe20000000000 */
[----:B------:R-:W-:Y:S06]  /*1550*/  @P3 BRA `(.L_x_9) ;  /* 0xfffffffc00183947 */ /* 0x000fec000383ffff */
[----:B0-----:R-:W-:Y:S05]  /*1560*/  BSYNC.RECONVERGENT B0 ;  /* 0x0000000000007941 */ /* 0x001fea0003800200 */
.L_x_7:
[----:B------:R-:W-:Y:S02]  /*1570*/  I2FP.F32.S32 R12, R12 ;  /* 0x0000000c000c7245 */ /* 0x000fe40000201400 */
[----:B------:R-:W-:Y:S02]  /*1580*/  I2FP.F32.S32 R13, R13 ;  /* 0x0000000d000d7245 */ /* 0x000fe40000201400 */
[----:B------:R-:W-:Y:S02]  /*1590*/  I2FP.F32.S32 R14, R14 ;  /* 0x0000000e000e7245 */ /* 0x000fe40000201400 */
[----:B------:R-:W-:Y:S02]  /*15a0*/  I2FP.F32.S32 R15, R15 ;  /* 0x0000000f000f7245 */ /* 0x000fe40000201400 */
[----:B------:R-:W-:Y:S02]  /*15b0*/  I2FP.F32.S32 R16, R8 ;  /* 0x0000000800107245 */ /* 0x000fe40000201400 */
[----:B------:R-:W-:-:S02]  /*15c0*/  I2FP.F32.S32 R17, R9 ;  /* 0x0000000900117245 */ /* 0x000fc40000201400 */
[----:B------:R-:W-:Y:S02]  /*15d0*/  I2FP.F32.S32 R10, R10 ;  /* 0x0000000a000a7245 */ /* 0x000fe40000201400 */
[----:B------:R-:W-:-:S07]  /*15e0*/  I2FP.F32.S32 R11, R11 ;  /* 0x0000000b000b7245 */ /* 0x000fce0000201400 */
.L_x_0:
[----:B------:R-:W1:Y:S01]  /*15f0*/  LDCU.64 UR6, c[0x0][0x398] ;  /* 0x00007300ff0677ac */ /* 0x000e620008000a00 */
[----:B------:R-:W-:Y:S02]  /*1600*/  IMAD.SHL.U32 R0, R0, 0x10, RZ ;  /* 0x0000001000007824 */ /* 0x000fe400078e00ff */
[----:B------:R-:W-:-:S03]  /*1610*/  IMAD.SHL.U32 R2, R2, 0x10, RZ ;  /* 0x0000001002027824 */ /* 0x000fc600078e00ff */
[----:B-1----:R-:W-:-:S04]  /*1620*/  ISETP.GE.U32.AND P0, PT, R0, UR7, PT ;  /* 0x0000000700007c0c */ /* 0x002fc8000bf06070 */
[----:B------:R-:W-:-:S13]  /*1630*/  ISETP.GE.U32.OR P0, PT, R2, UR6, P0 ;  /* 0x0000000602007c0c */ /* 0x000fda0008706470 */
[----:B0-----:R-:W-:Y:S05]  /*1640*/  @P0 EXIT ;  /* 0x000000000000094d */ /* 0x001fea0003800000 */
[----:B------:R-:W0:Y:S01]  /*1650*/  S2R R4, SR_LANEID ;  /* 0x0000000000047919 */ /* 0x000e220000000000 */
[----:B------:R-:W1:Y:S01]  /*1660*/  LDC R3, c[0x0][0x3ac] ;  /* 0x0000eb00ff037b82 */ /* 0x000e620000000800 */
[----:B------:R-:W2:Y:S01]  /*1670*/  LDCU.64 UR6, c[0x0][0x390] ;  /* 0x00007200ff0677ac */ /* 0x000ea20008000a00 */
[----:B-1----:R-:W-:-:S05]  /*1680*/  IMAD R9, R0, R3, RZ ;  /* 0x0000000300097224 */ /* 0x002fca00078e02ff */
[----:B------:R-:W-:Y:S01]  /*1690*/  IADD3 R9, P0, PT, R9, R2, RZ ;  /* 0x0000000209097210 */ /* 0x000fe20007f1e0ff */
[----:B0-----:R-:W-:Y:S01]  /*16a0*/  IMAD.SHL.U32 R5, R4, 0x2, RZ ;  /* 0x0000000204057824 */ /* 0x001fe200078e00ff */
[----:B------:R-:W-:-:S04]  /*16b0*/  SHF.R.U32.HI R4, RZ, 0x2, R4 ;  /* 0x00000002ff047819 */ /* 0x000fc80000011604 */
[----:B------:R-:W-:Y:S01]  /*16c0*/  LOP3.LUT R0, R5, 0x6, RZ, 0xe2, !PT ;  /* 0x0000000605007812 */ /* 0x000fe200078ee2ff */
[----:B------:R-:W-:-:S04]  /*16d0*/  IMAD.MOV.U32 R5, RZ, RZ, RZ ;  /* 0x000000ffff057224 */ /* 0x000fc800078e00ff */
[----:B------:R-:W-:-:S04]  /*16e0*/  IMAD.WIDE.U32 R4, R0, R3, R4 ;  /* 0x0000000300047225 */ /* 0x000fc800078e0004 */
[----:B------:R-:W-:Y:S01]  /*16f0*/  IMAD.X R0, RZ, RZ, RZ, P0 ;  /* 0x000000ffff007224 */ /* 0x000fe200000e06ff */
[----:B--2---:R-:W-:-:S04]  /*1700*/  LEA R7, P0, R9, UR6, 0x2 ;  /* 0x0000000609077c11 */ /* 0x004fc8000f8010ff */
[----:B------:R-:W-:Y:S02]  /*1710*/  LEA.HI.X R9, R9, UR7, R0, 0x2, P0 ;  /* 0x0000000709097c11 */ /* 0x000fe400080f1400 */
[----:B------:R-:W-:-:S04]  /*1720*/  LEA R6, P0, R4, R7, 0x2 ;  /* 0x0000000704067211 */ /* 0x000fc800078010ff */
[----:B------:R-:W-:Y:S01]  /*1730*/  LEA.HI.X R7, R4, R9, R5, 0x2, P0 ;  /* 0x0000000904077211 */ /* 0x000fe200000f1405 */
[----:B------:R-:W-:-:S04]  /*1740*/  IMAD.WIDE.U32 R8, R3, 0x4, RZ ;  /* 0x0000000403087825 */ /* 0x000fc800078e00ff */
[----:B------:R-:W2:Y:S01]  /*1750*/  LDG.E R24, desc[UR20][R6.64] ;  /* 0x0000001406187981 */ /* 0x000ea2000c1e1900 */
[----:B------:R-:W-:-:S03]  /*1760*/  IADD3 R4, P0, PT, R8, R6, RZ ;  /* 0x0000000608047210 */ /* 0x000fc60007f1e0ff */
[----:B------:R-:W3:Y:S02]  /*1770*/  LDG.E R0, desc[UR20][R6.64+0x20] ;  /* 0x0000201406007981 */ /* 0x000ee4000c1e1900 */
[----:B------:R-:W-:Y:S02]  /*1780*/  IMAD.X R5, R9, 0x1, R7, P0 ;  /* 0x0000000109057824 */ /* 0x000fe400000e0607 */
[----:B------:R-:W-:-:S03]  /*1790*/  IMAD.WIDE.U32 R8, R3, 0x20, R8 ;  /* 0x0000002003087825 */ /* 0x000fc600078e0008 */
[----:B------:R-:W4:Y:S01]  /*17a0*/  LDG.E R21, desc[UR20][R4.64] ;  /* 0x0000001404157981 */ /* 0x000f22000c1e1900 */
[----:B------:R-:W-:Y:S01]  /*17b0*/  IADD3 R8, P0, PT, R8, R6, RZ ;  /* 0x0000000608087210 */ /* 0x000fe20007f1e0ff */
[----:B------:R-:W-:Y:S02]  /*17c0*/  IMAD.WIDE.U32 R2, R3, 0x20, R6 ;  /* 0x0000002003027825 */ /* 0x000fe400078e0006 */
[----:B------:R-:W5:Y:S02]  /*17d0*/  LDG.E R20, desc[UR20][R4.64+0x20] ;  /* 0x0000201404147981 */ /* 0x000f64000c1e1900 */
[----:B------:R-:W-:Y:S02]  /*17e0*/  IMAD.X R9, R9, 0x1, R7, P0 ;  /* 0x0000000109097824 */ /* 0x000fe400000e0607 */
[----:B------:R-:W5:Y:S04]  /*17f0*/  LDG.E R23, desc[UR20][R2.64] ;  /* 0x0000001402177981 */ /* 0x000f68000c1e1900 */
[----:B------:R-:W5:Y:S04]  /*1800*/  LDG.E R22, desc[UR20][R8.64] ;  /* 0x0000001408167981 */ /* 0x000f68000c1e1900 */
[----:B------:R-:W5:Y:S04]  /*1810*/  LDG.E R18, desc[UR20][R8.64+0x20] ;  /* 0x0000201408127981 */ /* 0x000f68000c1e1900 */
[----:B------:R-:W5:Y:S01]  /*1820*/  LDG.E R19, desc[UR20][R2.64+0x20] ;  /* 0x0000201402137981 */ /* 0x000f62000c1e1900 */
[----:B------:R-:W-:Y:S05]  /*1830*/  WARPSYNC.ALL ;  /* 0x0000000000007948 */ /* 0x000fea0003800000 */
[----:B------:R-:W0:Y:S01]  /*1840*/  LDCU UR6, c[0x0][0x3b8] ;  /* 0x00007700ff0677ac */ /* 0x000e220008000800 */
[----:B------:R-:W1:Y:S01]  /*1850*/  LDCU UR7, c[0x0][0x3b4] ;  /* 0x00007680ff0777ac */ /* 0x000e620008000800 */
[----:B--2---:R-:W-:-:S02]  /*1860*/  I2FP.F32.S32 R24, R24 ;  /* 0x0000001800187245 */ /* 0x004fc40000201400 */
[----:B---3--:R-:W-:-:S03]  /*1870*/  I2FP.F32.S32 R0, R0 ;  /* 0x0000000000007245 */ /* 0x008fc60000201400 */
[----:B0-----:R-:W-:-:S04]  /*1880*/  FMUL R25, R24, UR6 ;  /* 0x0000000618197c20 */ /* 0x001fc80008400000 */
[----:B-1----:R-:W-:Y:S01]  /*1890*/  FFMA R12, R12, UR7, R25 ;  /* 0x000000070c0c7c23 */ /* 0x002fe20008000019 */
[----:B------:R-:W-:Y:S01]  /*18a0*/  FMUL R25, R0, UR6 ;  /* 0x0000000600197c20 */ /* 0x000fe20008400000 */
[----:B----4-:R-:W-:Y:S02]  /*18b0*/  I2FP.F32.S32 R0, R21 ;  /* 0x0000001500007245 */ /* 0x010fe40000201400 */
[----:B-----5:R-:W-:-:S03]  /*18c0*/  I2FP.F32.S32 R20, R20 ;  /* 0x0000001400147245 */ /* 0x020fc60000201400 */
[----:B------:R-:W-:Y:S01]  /*18d0*/  FMUL R0, R0, UR6 ;  /* 0x0000000600007c20 */ /* 0x000fe20008400000 */
[----:B------:R-:W-:-:S03]  /*18e0*/  I2FP.F32.S32 R23, R23 ;  /* 0x0000001700177245 */ /* 0x000fc60000201400 */
[----:B------:R-:W-:Y:S01]  /*18f0*/  FFMA R13, R13, UR7, R0 ;  /* 0x000000070d0d7c23 */ /* 0x000fe20008000000 */
[----:B------:R-:W-:Y:S01]  /*1900*/  I2FP.F32.S32 R22, R22 ;  /* 0x0000001600167245 */ /* 0x000fe20000201400 */
[----:B------:R-:W-:Y:S01]  /*1910*/  FMUL R20, R20, UR6 ;  /* 0x0000000614147c20 */ /* 0x000fe20008400000 */
[----:B------:R-:W-:Y:S01]  /*1920*/  FMUL R23, R23, UR6 ;  /* 0x0000000617177c20 */ /* 0x000fe20008400000 */
[----:B------:R-:W-:Y:S02]  /*1930*/  I2FP.F32.S32 R18, R18 ;  /* 0x0000001200127245 */ /* 0x000fe40000201400 */
[----:B------:R-:W-:Y:S01]  /*1940*/  FMUL R22, R22, UR6 ;  /* 0x0000000616167c20 */ /* 0x000fe20008400000 */
[----:B------:R-:W-:Y:S01]  /*1950*/  I2FP.F32.S32 R0, R19 ;  /* 0x0000001300007245 */ /* 0x000fe20000201400 */
[----:B------:R-:W-:Y:S01]  /*1960*/  FFMA R25, R14, UR7, R25 ;  /* 0x000000070e197c23 */ /* 0x000fe20008000019 */
[----:B------:R-:W-:Y:S01]  /*1970*/  FFMA R15, R15, UR7, R20 ;  /* 0x000000070f0f7c23 */ /* 0x000fe20008000014 */
[----:B------:R-:W-:Y:S01]  /*1980*/  FFMA R16, R16, UR7, R23 ;  /* 0x0000000710107c23 */ /* 0x000fe20008000017 */
[----:B------:R-:W-:Y:S01]  /*1990*/  FMUL R18, R18, UR6 ;  /* 0x0000000612127c20 */ /* 0x000fe20008400000 */
[----:B------:R-:W-:Y:S01]  /*19a0*/  FMUL R23, R0, UR6 ;  /* 0x0000000600177c20 */ /* 0x000fe20008400000 */
[----:B------:R-:W-:Y:S01]  /*19b0*/  FFMA R17, R17, UR7, R22 ;  /* 0x0000000711117c23 */ /* 0x000fe20008000016 */
[----:B------:R-:W0:Y:S01]  /*19c0*/  F2I.TRUNC.NTZ R21, R12 ;  /* 0x0000000c00157305 */ /* 0x000e22000020f100 */
[----:B------:R-:W-:Y:S01]  /*19d0*/  FFMA R11, R11, UR7, R18 ;  /* 0x000000070b0b7c23 */ /* 0x000fe20008000012 */
[----:B------:R-:W-:-:S06]  /*19e0*/  FFMA R10, R10, UR7, R23 ;  /* 0x000000070a0a7c23 */ /* 0x000fcc0008000017 */
[----:B------:R-:W1:Y:S08]  /*19f0*/  F2I.TRUNC.NTZ R13, R13 ;  /* 0x0000000d000d7305 */ /* 0x000e70000020f100 */
[----:B------:R-:W2:Y:S08]  /*1a00*/  F2I.TRUNC.NTZ R25, R25 ;  /* 0x0000001900197305 */ /* 0x000eb0000020f100 */
[----:B------:R-:W3:Y:S08]  /*1a10*/  F2I.TRUNC.NTZ R15, R15 ;  /* 0x0000000f000f7305 */ /* 0x000ef0000020f100 */
[----:B------:R-:W4:Y:S08]  /*1a20*/  F2I.TRUNC.NTZ R19, R16 ;  /* 0x0000001000137305 */ /* 0x000f30000020f100 */
[----:B------:R-:W5:Y:S08]  /*1a30*/  F2I.TRUNC.NTZ R17, R17 ;  /* 0x0000001100117305 */ /* 0x000f70000020f100 */
[----:B------:R-:W5:Y:S08]  /*1a40*/  F2I.TRUNC.NTZ R23, R10 ;  /* 0x0000000a00177305 */ /* 0x000f70000020f100 */
[----:B------:R-:W5:Y:S01]  /*1a50*/  F2I.TRUNC.NTZ R11, R11 ;  /* 0x0000000b000b7305 */ /* 0x000f62000020f100 */
[----:B0-----:R-:W-:Y:S04]  /*1a60*/  STG.E desc[UR20][R6.64], R21 ;  /* 0x0000001506007986 */ /* 0x001fe8000c101914 */
[----:B-1----:R-:W-:Y:S04]  /*1a70*/  STG.E desc[UR20][R4.64], R13 ;  /* 0x0000000d04007986 */ /* 0x002fe8000c101914 */
[----:B--2---:R-:W-:Y:S04]  /*1a80*/  STG.E desc[UR20][R6.64+0x20], R25 ;  /* 0x0000201906007986 */ /* 0x004fe8000c101914 */
[----:B---3--:R-:W-:Y:S04]  /*1a90*/  STG.E desc[UR20][R4.64+0x20], R15 ;  /* 0x0000200f04007986 */ /* 0x008fe8000c101914 */
[----:B----4-:R-:W-:Y:S04]  /*1aa0*/  STG.E desc[UR20][R2.64], R19 ;  /* 0x0000001302007986 */ /* 0x010fe8000c101914 */
[----:B-----5:R-:W-:Y:S04]  /*1ab0*/  STG.E desc[UR20][R8.64], R17 ;  /* 0x0000001108007986 */ /* 0x020fe8000c101914 */
[----:B------:R-:W-:Y:S04]  /*1ac0*/  STG.E desc[UR20][R2.64+0x20], R23 ;  /* 0x0000201702007986 */ /* 0x000fe8000c101914 */
[----:B------:R-:W-:Y:S01]  /*1ad0*/  STG.E desc[UR20][R8.64+0x20], R11 ;  /* 0x0000200b08007986 */ /* 0x000fe2000c101914 */
[----:B------:R-:W-:Y:S05]  /*1ae0*/  EXIT ;  /* 0x000000000000794d */ /* 0x000fea0003800000 */
.L_x_10:
[----:B------:R-:W-:-:S00]  /*1af0*/  BRA `(.L_x_10) ;  /* 0xfffffffc00fc7947 */ /* 0x000fc0000383ffff */
[----:B------:R-:W-:-:S00]  /*1b00*/  NOP ;  /* 0x0000000000007918 */ /* 0x000fc00000000000 */
[----:B------:R-:W-:-:S00]  /*1b10*/  NOP ;  /* 0x0000000000007918 */ /* 0x000fc00000000000 */
[----:B------:R-:W-:-:S00]  /*1b20*/  NOP ;  /* 0x0000000000007918 */ /* 0x000fc00000000000 */
[----:B------:R-:W-:-:S00]  /*1b30*/  NOP ;  /* 0x0000000000007918 */ /* 0x000fc00000000000 */
[----:B------:R-:W-:-:S00]  /*1b40*/  NOP ;  /* 0x0000000000007918 */ /* 0x000fc00000000000 */
[----:B------:R-:W-:-:S00]  /*1b50*/  NOP ;  /* 0x0000000000007918 */ /* 0x000fc00000000000 */
[----:B------:R-:W-:-:S00]  /*1b60*/  NOP ;  /* 0x0000000000007918 */ /* 0x000fc00000000000 */
[----:B------:R-:W-:-:S00]  /*1b70*/  NOP ;  /* 0x0000000000007918 */ /* 0x000fc00000000000 */
.L_x_88:


//--------------------- .text._Z33wmma_gemm_a_col_major_b_col_majorIaiLi16ELi16ELi16EN6nvcuda4wmma9col_majorENS1_9row_majorEEvPKT_S6_PT0_jjjjjjbbff --------------------------
	.section	.text._Z33wmma_gemm_a_col_major_b_col_majorIaiLi16ELi16ELi16EN6nvcuda4wmma9col_majorENS1_9row_majorEEvPKT_S6_PT0_jjjjjjbbff,"ax",@progbits
	.align	128
        .global         _Z33wmma_gemm_a_col_major_b_col_majorIaiLi16ELi16ELi16EN6nvcuda4wmma9col_majorENS1_9row_majorEEvPKT_S6_PT0_jjjjjjbbff
        .type           _Z33wmma_gemm_a_col_major_b_col_majorIaiLi16ELi16ELi16EN6nvcuda4wmma9col_majorENS1_9row_majorEEvPKT_S6_PT0_jjjjjjbbff,@function
        .size           _Z33wmma_gemm_a_col_major_b_col_majorIaiLi16ELi16ELi16EN6nvcuda4wmma9col_majorENS1_9row_majorEEvPKT_S6_PT0_jjjjjjbbff,(.L_x_89 - _Z33wmma_gemm_a_col_major_b_col_majorIaiLi16ELi16ELi16EN6nvcuda4wmma9col_majorENS1_9row_majorEEvPKT_S6_PT0_jjjjjjbbff)
        .other          _Z33wmma_gemm_a_col_major_b_col_majorIaiLi16ELi16ELi16EN6nvcuda4wmma9col_majorENS1_9row_majorEEvPKT_S6_PT0_jjjjjjbbff,@"STO_CUDA_ENTRY STV_DEFAULT"
_Z33wmma_gemm_a_col_major_b_col_majorIaiLi16ELi16ELi16EN6nvcuda4wmma9col_majorENS1_9row_majorEEvPKT_S6_PT0_jjjjjjbbff:
.text._Z33wmma_gemm_a_col_major_b_col_majorIaiLi16ELi16ELi16EN6nvcuda4wmma9col_majorENS1_9row_majorEEvPKT_S6_PT0_jjjjjjbbff:
[----:B------:R-:W-:Y:S08]  /*0000*/  LDC R1, c[0x0][0x37c] ;  /* 0x0000df00ff017b82 */ /* 0x000ff00000000800 */
[----:B------:R-:W0:Y:S01]  /*0010*/  LDC R7, c[0x0][0x3a0] ;  /* 0x0000e800ff077b82 */ /* 0x000e220000000800 */
[----:B------:R-:W1:Y:S01]  /*0020*/  S2R R3, SR_TID.X ;  /* 0x0000000000037919 */ /* 0x000e620000002100 */
[----:B------:R-:W2:Y:S01]  /*0030*/  LDCU.64 UR8, c[0x0][0x358] ;  /* 0x00006b00ff0877ac */ /* 0x000ea20008000a00 */
[----:B------:R-:W-:-:S02]  /*0040*/  CS2R R10, SRZ ;  /* 0x00000000000a7805 */ /* 0x000fc4000001ff00 */
[----:B------:R-:W-:Y:S01]  /*0050*/  CS2R R16, SRZ ;  /* 0x0000000000107805 */ /* 0x000fe2000001ff00 */
[----:B------:R-:W3:Y:S01]  /*0060*/  S2R R5, SR_TID.Y ;  /* 0x0000000000057919 */ /* 0x000ee20000002200 */
[----:B------:R-:W-:Y:S02]  /*0070*/  CS2R R14, SRZ ;  /* 0x00000000000e7805 */ /* 0x000fe4000001ff00 */
[----:B------:R-:W-:Y:S01]  /*0080*/  CS2R R12, SRZ ;  /* 0x00000000000c7805 */ /* 0x000fe2000001ff00 */
[----:B------:R-:W1:Y:S08]  /*0090*/  S2UR UR4, SR_CTAID.X ;  /* 0x00000000000479c3 */ /* 0x000e700000002500 */
[----:B------:R-:W1:Y:S08]  /*00a0*/  LDC R2, c[0x0][0x360] ;  /* 0x0000d800ff027b82 */ /* 0x000e700000000800 */
[----:B------:R-:W3:Y:S01]  /*00b0*/  S2UR UR5, SR_CTAID.Y ;  /* 0x00000000000579c3 */ /* 0x000ee20000002600 */
[----:B0-----:R-:W-:-:S07]  /*00c0*/  ISETP.NE.AND P0, PT, R7, RZ, PT ;  /* 0x000000ff0700720c */ /* 0x001fce0003f05270 */
[----:B------:R-:W3:Y:S01]  /*00d0*/  LDC R0, c[0x0][0x364] ;  /* 0x0000d900ff007b82 */ /* 0x000ee20000000800 */
[----:B-1----:R-:W-:-:S05]  /*00e0*/  IMAD R2, R2, UR4, R3 ;  /* 0x0000000402027c24 */ /* 0x002fca000f8e0203 */
[----:B------:R-:W-:Y:S01]  /*00f0*/  SHF.R.U32.HI R2, RZ, 0x5, R2 ;  /* 0x00000005ff027819 */ /* 0x000fe20000011602 */
[----:B---3--:R-:W-:Y:S01]  /*0100*/  IMAD R0, R0, UR5, R5 ;  /* 0x0000000500007c24 */ /* 0x008fe2000f8e0205 */
[----:B--2---:R-:W-:Y:S06]  /*0110*/  @!P0 BRA `(.L_x_11) ;  /* 0x0000001800708947 */ /* 0x004fec0003800000 */
[----:B------:R-:W0:Y:S01]  /*0120*/  LDC.U8 R3, c[0x0][0x3b0] ;  /* 0x0000ec00ff037b82 */ /* 0x000e220000000000 */
[C---:B------:R-:W-:Y:S01]  /*0130*/  ISETP.GE.U32.AND P0, PT, R7.reuse, 0x31, PT ;  /* 0x000000310700780c */ /* 0x040fe20003f06070 */
[----:B------:R-:W-:Y:S01]  /*0140*/  VIADD R16, R7, 0xffffffff ;  /* 0xffffffff07107836 */ /* 0x000fe20000000000 */
[----:B------:R-:W1:Y:S01]  /*0150*/  LDCU.128 UR16, c[0x0][0x380] ;  /* 0x00007000ff1077ac */ /* 0x000e620008000c00 */
[----:B------:R-:W-:Y:S02]  /*0160*/  CS2R R10, SRZ ;  /* 0x00000000000a7805 */ /* 0x000fe4000001ff00 */
[----:B------:R-:W-:Y:S02]  /*0170*/  CS2R R14, SRZ ;  /* 0x00000000000e7805 */ /* 0x000fe4000001ff00 */
[----:B------:R-:W-:Y:S02]  /*0180*/  CS2R R12, SRZ ;  /* 0x00000000000c7805 */ /* 0x000fe4000001ff00 */
[----:B------:R-:W-:Y:S01]  /*0190*/  LEA.HI R16, R16, 0x1, RZ, 0x1c ;  /* 0x0000000110107811 */ /* 0x000fe200078fe0ff */
[----:B------:R-:W2:Y:S08]  /*01a0*/  LDC.S8 R4, c[0x0][0x3b1] ;  /* 0x0000ec40ff047b82 */ /* 0x000eb00000000200 */
[----:B------:R-:W3:Y:S01]  /*01b0*/  LDC.64 R8, c[0x0][0x398] ;  /* 0x0000e600ff087b82 */ /* 0x000ee20000000a00 */
[----:B0-----:R-:W-:-:S04]  /*01c0*/  PRMT R3, R3, 0x8880, RZ ;  /* 0x0000888003037816 */ /* 0x001fc800000000ff */
[----:B------:R-:W-:Y:S02]  /*01d0*/  ISETP.NE.AND P2, PT, R3, RZ, PT ;  /* 0x000000ff0300720c */ /* 0x000fe40003f45270 */
[----:B--2---:R-:W-:-:S04]  /*01e0*/  ISETP.NE.AND P1, PT, R4, RZ, PT ;  /* 0x000000ff0400720c */ /* 0x004fc80003f25270 */
[----:B---3--:R-:W-:Y:S02]  /*01f0*/  SEL R3, R7, R9, !P1 ;  /* 0x0000000907037207 */ /* 0x008fe40004800000 */
[-C--:B------:R-:W-:Y:S02]  /*0200*/  SEL R4, R9, R7.reuse, !P1 ;  /* 0x0000000709047207 */ /* 0x080fe40004800000 */
[----:B------:R-:W-:Y:S02]  /*0210*/  SEL R5, R8, R7, !P2 ;  /* 0x0000000708057207 */ /* 0x000fe40005000000 */
[----:B------:R-:W-:Y:S01]  /*0220*/  SEL R6, R7, R8, !P2 ;  /* 0x0000000807067207 */ /* 0x000fe20005000000 */
[----:B------:R-:W-:Y:S01]  /*0230*/  IMAD.MOV.U32 R7, RZ, RZ, RZ ;  /* 0x000000ffff077224 */ /* 0x000fe200078e00ff */
[----:B------:R-:W-:Y:S01]  /*0240*/  CS2R R8, SRZ ;  /* 0x0000000000087805 */ /* 0x000fe2000001ff00 */
[----:B-1----:R-:W-:Y:S06]  /*0250*/  @!P0 BRA `(.L_x_12) ;  /* 0x0000001000988947 */ /* 0x002fec0003800000 */
[----:B------:R-:W-:Y:S01]  /*0260*/  LOP3.LUT R16, R16, 0x1ffffffc, RZ, 0xc0, !PT ;  /* 0x1ffffffc10107812 */ /* 0x000fe200078ec0ff */
[----:B------:R-:W-:Y:S01]  /*0270*/  BSSY.RECONVERGENT B0, `(.L_x_12) ;  /* 0x0000124000007945 */ /* 0x000fe20003800200 */
[----:B------:R-:W-:Y:S01]  /*0280*/  IMAD.MOV.U32 R7, RZ, RZ, RZ ;  /* 0x000000ffff077224 */ /* 0x000fe200078e00ff */
[----:B------:R-:W0:Y:S01]  /*0290*/  LDCU.128 UR12, c[0x0][0x380] ;  /* 0x00007000ff0c77ac */ /* 0x000e220008000c00 */
[----:B------:R-:W-:Y:S02]  /*02a0*/  IMAD.MOV.U32 R11, RZ, RZ, RZ ;  /* 0x000000ffff0b7224 */ /* 0x000fe400078e00ff */
[----:B------:R-:W-:-:S07]  /*02b0*/  IMAD.MOV R22, RZ, RZ, -R16 ;  /* 0x000000ffff167224 */ /* 0x000fce00078e0a10 */
.L_x_17:
[----:B------:R-:W-:Y:S02]  /*02c0*/  IMAD.SHL.U32 R18, R2, 0x10, RZ ;  /* 0x0000001002127824 */ /* 0x000fe400078e00ff */
[----:B------:R-:W-:-:S03]  /*02d0*/  IMAD.SHL.U32 R28, R0, 0x10, RZ ;  /* 0x00000010001c7824 */ /* 0x000fc600078e00ff */
[C---:B------:R-:W-:Y:S02]  /*02e0*/  SEL R16, R7.reuse, R18, !P2 ;  /* 0x0000001207107207 */ /* 0x040fe40005000000 */
[----:B------:R-:W-:Y:S02]  /*02f0*/  SEL R21, R18, R7, !P2 ;  /* 0x0000000712157207 */ /* 0x000fe40005000000 */
[----:B------:R-:W-:Y:S02]  /*0300*/  ISETP.GE.U32.AND P0, PT, R16, R6, PT ;  /* 0x000000061000720c */ /* 0x000fe40003f06070 */
[----:B------:R-:W-:Y:S02]  /*0310*/  SEL R26, R7, R28, !P1 ;  /* 0x0000001c071a7207 */ /* 0x000fe40004800000 */
[----:B------:R-:W-:Y:S02]  /*0320*/  ISETP.GE.U32.OR P0, PT, R21, R5, P0 ;  /* 0x000000051500720c */ /* 0x000fe40000706470 */
[----:B------:R-:W-:-:S02]  /*0330*/  SEL R28, R28, R7, !P1 ;  /* 0x000000071c1c7207 */ /* 0x000fc40004800000 */
[----:B------:R-:W-:-:S04]  /*0340*/  ISETP.GE.U32.OR P0, PT, R26, R3, P0 ;  /* 0x000000031a00720c */ /* 0x000fc80000706470 */
[----:B------:R-:W-:-:S13]  /*0350*/  ISETP.GE.U32.OR P0, PT, R28, R4, P0 ;  /* 0x000000041c00720c */ /* 0x000fda0000706470 */
[----:B------:R-:W-:Y:S05]  /*0360*/  @P0 BRA `(.L_x_13) ;  /* 0x0000000000ec0947 */ /* 0x000fea0003800000 */
[----:B------:R-:W1:Y:S01]  /*0370*/  S2R R18, SR_LANEID ;  /* 0x0000000000127919 */ /* 0x000e620000000000 */
[----:B------:R-:W2:Y:S01]  /*0380*/  LDC R25, c[0x0][0x3a4] ;  /* 0x0000e900ff197b82 */ /* 0x000ea20000000800 */
[----:B------:R-:W-:-:S07]  /*0390*/  IMAD.MOV.U32 R19, RZ, RZ, RZ ;  /* 0x000000ffff137224 */ /* 0x000fce00078e00ff */
[----:B------:R-:W3:Y:S01]  /*03a0*/  LDC R23, c[0x0][0x3a8] ;  /* 0x0000ea00ff177b82 */ /* 0x000ee20000000800 */
[----:B--2---:R-:W-:-:S05]  /*03b0*/  IMAD R16, R16, R25, RZ ;  /* 0x0000001910107224 */ /* 0x004fca00078e02ff */
[----:B0-----:R-:W-:Y:S01]  /*03c0*/  IADD3 R21, P0, P3, R16, UR12, R21 ;  /* 0x0000000c10157c10 */ /* 0x001fe2000fb1e015 */
[----:B-1----:R-:W-:Y:S01]  /*03d0*/  IMAD.SHL.U32 R24, R18, 0x4, RZ ;  /* 0x0000000412187824 */ /* 0x002fe200078e00ff */
[----:B------:R-:W-:-:S04]  /*03e0*/  SHF.R.U32.HI R18, RZ, 0x2, R18 ;  /* 0x00000002ff127819 */ /* 0x000fc80000011612 */
[----:B------:R-:W-:-:S05]  /*03f0*/  LOP3.LUT R24, R24, 0xc, RZ, 0xe2, !PT ;  /* 0x0000000c18187812 */ /* 0x000fca00078ee2ff */
[----:B------:R-:W-:-:S04]  /*0400*/  IMAD.WIDE.U32 R16, R24, R25, R18 ;  /* 0x0000001918107225 */ /* 0x000fc800078e0012 */
[----:B---3--:R-:W-:Y:S01]  /*0410*/  IMAD.WIDE.U32 R18, R24, R23, R18 ;  /* 0x0000001718127225 */ /* 0x008fe200078e0012 */
[----:B------:R-:W-:Y:S02]  /*0420*/  IADD3 R20, P4, PT, R16, R21, RZ ;  /* 0x0000001510147210 */ /* 0x000fe40007f9e0ff */
[----:B------:R-:W-:-:S05]  /*0430*/  IADD3.X R16, PT, PT, RZ, UR13, RZ, P0, P3 ;  /* 0x0000000dff107c10 */ /* 0x000fca00087e64ff */
[----:B------:R-:W-:Y:S01]  /*0440*/  IMAD.X R21, R17, 0x1, R16, P4 ;  /* 0x0000000111157824 */ /* 0x000fe200020e0610 */
[----:B------:R-:W-:-:S04]  /*0450*/  IADD3 R16, P0, PT, R20, R25, RZ ;  /* 0x0000001914107210 */ /* 0x000fc80007f1e0ff */
[----:B------:R-:W2:Y:S01]  /*0460*/  LDG.E.U8 R24, desc[UR8][R20.64] ;  /* 0x0000000814187981 */ /* 0x000ea2000c1e1100 */
[----:B------:R-:W-:-:S05]  /*0470*/  IMAD.X R17, RZ, RZ, R21, P0 ;  /* 0x000000ffff117224 */ /* 0x000fca00000e0615 */
[----:B------:R-:W2:Y:S01]  /*0480*/  LDG.E.U8 R27, desc[UR8][R16.64] ;  /* 0x00000008101b7981 */ /* 0x000ea2000c1e1100 */
[----:B------:R-:W-:-:S03]  /*0490*/  IMAD R29, R28, R23, RZ ;  /* 0x000000171c1d7224 */ /* 0x000fc600078e02ff */
[----:B------:R-:W3:Y:S02]  /*04a0*/  LDG.E.U8 R28, desc[UR8][R16.64+0x8] ;  /* 0x00000808101c7981 */ /* 0x000ee4000c1e1100 */
[----:B------:R-:W-:-:S04]  /*04b0*/  IADD3 R29, P0, P3, R29, UR14, R26 ;  /* 0x0000000e1d1d7c10 */ /* 0x000fc8000fb1e01a */
[----:B------:R-:W-:Y:S02]  /*04c0*/  IADD3 R18, P4, PT, R18, R29, RZ ;  /* 0x0000001d12127210 */ /* 0x000fe40007f9e0ff */
[----:B------:R-:W-:-:S05]  /*04d0*/  IADD3.X R29, PT, PT, RZ, UR15, RZ, P0, P3 ;  /* 0x0000000fff1d7c10 */ /* 0x000fca00087e64ff */
[----:B------:R-:W-:Y:S02]  /*04e0*/  IMAD.X R19, R19, 0x1, R29, P4 ;  /* 0x0000000113137824 */ /* 0x000fe400020e061d */
[----:B--2---:R-:W-:Y:S02]  /*04f0*/  IMAD R29, R27, 0x100, R24 ;  /* 0x000001001b1d7824 */ /* 0x004fe400078e0218 */
[----:B------:R-:W-:-:S04]  /*0500*/  IMAD.WIDE.U32 R26, R25, 0x2, R20 ;  /* 0x00000002191a7825 */ /* 0x000fc800078e0014 */
[----:B------:R-:W-:Y:S01]  /*0510*/  IMAD.WIDE.U32 R24, R25, 0x3, R20 ;  /* 0x0000000319187825 */ /* 0x000fe200078e0014 */
[----:B------:R-:W2:Y:S04]  /*0520*/  LDG.E.U8 R16, desc[UR8][R26.64] ;  /* 0x000000081a107981 */ /* 0x000ea8000c1e1100 */
[----:B------:R-:W2:Y:S04]  /*0530*/  LDG.E.U8 R17, desc[UR8][R24.64] ;  /* 0x0000000818117981 */ /* 0x000ea8000c1e1100 */
[----:B------:R-:W3:Y:S04]  /*0540*/  LDG.E.U8 R21, desc[UR8][R20.64+0x8] ;  /* 0x0000080814157981 */ /* 0x000ee8000c1e1100 */
[----:B------:R-:W4:Y:S04]  /*0550*/  LDG.E.U8 R26, desc[UR8][R26.64+0x8] ;  /* 0x000008081a1a7981 */ /* 0x000f28000c1e1100 */
[----:B------:R2:W4:Y:S02]  /*0560*/  LDG.E.U8 R25, desc[UR8][R24.64+0x8] ;  /* 0x0000080818197981 */ /* 0x000524000c1e1100 */
[----:B--2---:R-:W-:Y:S01]  /*0570*/  IMAD R24, R17, 0x100, R16 ;  /* 0x0000010011187824 */ /* 0x004fe200078e0210 */
[----:B------:R-:W-:-:S05]  /*0580*/  IADD3 R16, P0, PT, R18, R23, RZ ;  /* 0x0000001712107210 */ /* 0x000fca0007f1e0ff */
[----:B------:R-:W-:Y:S02]  /*0590*/  IMAD.X R17, RZ, RZ, R19, P0 ;  /* 0x000000ffff117224 */ /* 0x000fe400000e0613 */
[----:B---3--:R-:W-:-:S03]  /*05a0*/  IMAD R20, R28, 0x100, R21 ;  /* 0x000001001c147824 */ /* 0x008fc600078e0215 */
[----:B------:R-:W2:Y:S04]  /*05b0*/  LDG.E.U8 R21, desc[UR8][R16.64] ;  /* 0x0000000810157981 */ /* 0x000ea8000c1e1100 */
[----:B------:R0:W3:Y:S04]  /*05c0*/  LDG.E.U8 R28, desc[UR8][R16.64+0x8] ;  /* 0x00000808101c7981 */ /* 0x0000e8000c1e1100 */
[----:B------:R-:W2:Y:S01]  /*05d0*/  LDG.E.U8 R17, desc[UR8][R18.64] ;  /* 0x0000000812117981 */ /* 0x000ea2000c1e1100 */
[----:B----4-:R-:W-:Y:S01]  /*05e0*/  IMAD R27, R25, 0x100, R26 ;  /* 0x00000100191b7824 */ /* 0x010fe200078e021a */
[----:B0-----:R-:W-:Y:S01]  /*05f0*/  PRMT R16, R29, 0x5410, R24 ;  /* 0x000054101d107816 */ /* 0x001fe20000000018 */
[----:B------:R-:W-:-:S04]  /*0600*/  IMAD.WIDE.U32 R24, R23, 0x3, R18 ;  /* 0x0000000317187825 */ /* 0x000fc800078e0012 */
[----:B--2---:R-:W-:Y:S01]  /*0610*/  IMAD R26, R21, 0x100, R17 ;  /* 0x00000100151a7824 */ /* 0x004fe200078e0211 */
[----:B------:R-:W-:Y:S01]  /*0620*/  PRMT R17, R20, 0x5410, R27 ;  /* 0x0000541014117816 */ /* 0x000fe2000000001b */
[----:B------:R-:W-:Y:S02]  /*0630*/  IMAD.WIDE.U32 R20, R23, 0x2, R18 ;  /* 0x0000000217147825 */ /* 0x000fe400078e0012 */
[----:B------:R-:W3:Y:S04]  /*0640*/  LDG.E.U8 R23, desc[UR8][R18.64+0x8] ;  /* 0x0000080812177981 */ /* 0x000ee8000c1e1100 */
[----:B------:R-:W2:Y:S04]  /*0650*/  LDG.E.U8 R29, desc[UR8][R20.64] ;  /* 0x00000008141d7981 */ /* 0x000ea8000c1e1100 */
[----:B------:R-:W4:Y:S04]  /*0660*/  LDG.E.U8 R27, desc[UR8][R20.64+0x8] ;  /* 0x00000808141b7981 */ /* 0x000f28000c1e1100 */
[----:B------:R-:W2:Y:S04]  /*0670*/  LDG.E.U8 R18, desc[UR8][R24.64] ;  /* 0x0000000818127981 */ /* 0x000ea8000c1e1100 */
[----:B------:R-:W4:Y:S01]  /*0680*/  LDG.E.U8 R24, desc[UR8][R24.64+0x8] ;  /* 0x0000080818187981 */ /* 0x000f22000c1e1100 */
[----:B------:R-:W-:Y:S05]  /*0690*/  WARPSYNC.ALL ;  /* 0x0000000000007948 */ /* 0x000fea0003800000 */
[----:B--2---:R-:W-:-:S05]  /*06a0*/  IMAD R29, R18, 0x100, R29 ;  /* 0x00000100121d7824 */ /* 0x004fca00078e021d */
[----:B------:R-:W-:Y:S01]  /*06b0*/  PRMT R26, R26, 0x5410, R29 ;  /* 0x000054101a1a7816 */ /* 0x000fe2000000001d */
[----:B---3--:R-:W-:-:S06]  /*06c0*/  IMAD R23, R28, 0x100, R23 ;  /* 0x000001001c177824 */ /* 0x008fcc00078e0217 */
[----:B------:R-:W-:Y:S01]  /*06d0*/  IMMA.16816.S8.S8 R12, R16.ROW, R26.COL, R12 ;  /* 0x0000001a100c7237 */ /* 0x000fe2000040540c */
[----:B----4-:R-:W-:-:S05]  /*06e0*/  IMAD R26, R24, 0x100, R27 ;  /* 0x00000100181a7824 */ /* 0x010fca00078e021b */
[----:B------:R-:W-:-:S07]  /*06f0*/  PRMT R23, R23, 0x5410, R26 ;  /* 0x0000541017177816 */ /* 0x000fce000000001a */
[----:B------:R-:W-:-:S15]  /*0700*/  IMMA.16816.S8.S8 R8, R16.ROW, R23.COL, R8 ;  /* 0x0000001710087237 */ /* 0x000fde0000405408 */
[----:B------:R-:W-:-:S05]  /*0710*/  NOP ;  /* 0x0000000000007918 */ /* 0x000fca0000000000 */
.L_x_13:
[----:B------:R-:W-:Y:S02]  /*0720*/  IMAD.SHL.U32 R21, R2, 0x10, RZ ;  /* 0x0000001002157824 */ /* 0x000fe400078e00ff */
[----:B------:R-:W-:Y:S02]  /*0730*/  VIADD R28, R7, 0x10 ;  /* 0x00000010071c7836 */ /* 0x000fe40000000000 */
[----:B------:R-:W-:-:S03]  /*0740*/  IMAD.SHL.U32 R17, R0, 0x10, RZ ;  /* 0x0000001000117824 */ /* 0x000fc600078e00ff */
[----:B------:R-:W-:Y:S02]  /*0750*/  SEL R16, R28, R21, !P2 ;  /* 0x000000151c107207 */ /* 0x000fe40005000000 */
        /* <DEDUP_REMOVED lines=67> */
.L_x_14:
        /* <DEDUP_REMOVED lines=51> */
[----:B----4-:R-:W-:Y:S02]  /*0ec0*/  LEA R27, R25, R26, 0x8 ;  /* 0x0000001a191b7211 */ /* 0x010fe400078e40ff */
        /* <DEDUP_REMOVED lines=19> */
.L_x_15:
[----:B------:R-:W-:Y:S02]  /*1000*/  IMAD.SHL.U32 R23, R2, 0x10, RZ ;  /* 0x0000001002177824 */ /* 0x000fe400078e00ff */
[----:B------:R-:W-:Y:S02]  /*1010*/  VIADD R28, R7, 0x30 ;  /* 0x00000030071c7836 */ /* 0x000fe40000000000 */
[----:B------:R-:W-:Y:S02]  /*1020*/  IMAD.SHL.U32 R17, R0, 0x10, RZ ;  /* 0x0000001000117824 */ /* 0x000fe400078e00ff */
[----:B------:R-:W-:Y:S01]  /*1030*/  VIADD R22, R22, 0x4 ;  /* 0x0000000416167836 */ /* 0x000fe20000000000 */
[----:B------:R-:W-:Y:S02]  /*1040*/  SEL R16, R28, R23, !P2 ;  /* 0x000000171c107207 */ /* 0x000fe40005000000 */
[----:B------:R-:W-:Y:S02]  /*1050*/  SEL R23, R23, R28, !P2 ;  /* 0x0000001c17177207 */ /* 0x000fe40005000000 */
[----:B------:R-:W-:-:S02]  /*1060*/  ISETP.GE.U32.AND P0, PT, R16, R6, PT ;  /* 0x000000061000720c */ /* 0x000fc40003f06070 */
[----:B------:R-:W-:Y:S02]  /*1070*/  SEL R26, R28, R17, !P1 ;  /* 0x000000111c1a7207 */ /* 0x000fe40004800000 */
[----:B------:R-:W-:Y:S02]  /*1080*/  ISETP.GE.U32.OR P0, PT, R23, R5, P0 ;  /* 0x000000051700720c */ /* 0x000fe40000706470 */
[----:B------:R-:W-:Y:S02]  /*1090*/  SEL R28, R17, R28, !P1 ;  /* 0x0000001c111c7207 */ /* 0x000fe40004800000 */
[----:B------:R-:W-:Y:S02]  /*10a0*/  ISETP.GE.U32.OR P0, PT, R26, R3, P0 ;  /* 0x000000031a00720c */ /* 0x000fe40000706470 */
[----:B------:R-:W-:Y:S02]  /*10b0*/  ISETP.NE.AND P3, PT, R22, RZ, PT ;  /* 0x000000ff1600720c */ /* 0x000fe40003f65270 */
[----:B------:R-:W-:-:S13]  /*10c0*/  ISETP.GE.U32.OR P0, PT, R28, R4, P0 ;  /* 0x000000041c00720c */ /* 0x000fda0000706470 */
[----:B------:R-:W-:Y:S05]  /*10d0*/  @P0 BRA `(.L_x_16) ;  /* 0x0000000000ec0947 */ /* 0x000fea0003800000 */
[----:B------:R-:W1:Y:S01]  /*10e0*/  S2R R20, SR_LANEID ;  /* 0x0000000000147919 */ /* 0x000e620000000000 */
[----:B------:R-:W2:Y:S01]  /*10f0*/  LDC R25, c[0x0][0x3a4] ;  /* 0x0000e900ff197b82 */ /* 0x000ea20000000800 */
[----:B------:R-:W-:Y:S02]  /*1100*/  IMAD.MOV.U32 R21, RZ, RZ, RZ ;  /* 0x000000ffff157224 */ /* 0x000fe400078e00ff */
[----:B--2---:R-:W-:-:S05]  /*1110*/  IMAD R16, R16, R25, RZ ;  /* 0x0000001910107224 */ /* 0x004fca00078e02ff */
[----:B0-----:R-:W-:Y:S01]  /*1120*/  IADD3 R23, P0, P4, R16, UR12, R23 ;  /* 0x0000000c10177c10 */ /* 0x001fe2000fc1e017 */
[----:B-1----:R-:W-:Y:S01]  /*1130*/  IMAD.SHL.U32 R19, R20, 0x4, RZ ;  /* 0x0000000414137824 */ /* 0x002fe200078e00ff */
[----:B------:R-:W-:-:S04]  /*1140*/  SHF.R.U32.HI R20, RZ, 0x2, R20 ;  /* 0x00000002ff147819 */ /* 0x000fc80000011614 */
[----:B------:R-:W-:-:S05]  /*1150*/  LOP3.LUT R19, R19, 0xc, RZ, 0xe2, !PT ;  /* 0x0000000c13137812 */ /* 0x000fca00078ee2ff */
[----:B------:R-:W-:-:S03]  /*1160*/  IMAD.WIDE.U32 R16, R19, R25, R20 ;  /* 0x0000001913107225 */ /* 0x000fc600078e0014 */
[----:B------:R-:W-:Y:S02]  /*1170*/  IADD3 R16, P5, PT, R16, R23, RZ ;  /* 0x0000001710107210 */ /* 0x000fe40007fbe0ff */
[----:B------:R-:W-:Y:S02]  /*1180*/  IADD3.X R23, PT, PT, RZ, UR13, RZ, P0, P4 ;  /* 0x0000000dff177c10 */ /* 0x000fe400087e84ff */
[----:B------:R-:W-:-:S03]  /*1190*/  IADD3 R18, P0, PT, R16, R25, RZ ;  /* 0x0000001910127210 */ /* 0x000fc60007f1e0ff */
[----:B------:R-:W-:Y:S02]  /*11a0*/  IMAD.X R17, R17, 0x1, R23, P5 ;  /* 0x0000000111117824 */ /* 0x000fe400028e0617 */
[----:B------:R-:W0:Y:S03]  /*11b0*/  LDC R23, c[0x0][0x3a8] ;  /* 0x0000ea00ff177b82 */ /* 0x000e260000000800 */
[----:B------:R-:W2:Y:S01]  /*11c0*/  LDG.E.U8 R24, desc[UR8][R16.64] ;  /* 0x0000000810187981 */ /* 0x000ea2000c1e1100 */
[----:B0-----:R-:W-:-:S04]  /*11d0*/  IMAD.WIDE.U32 R20, R19, R23, R20 ;  /* 0x0000001713147225 */ /* 0x001fc800078e0014 */
[----:B------:R-:W-:-:S05]  /*11e0*/  IMAD.X R19, RZ, RZ, R17, P0 ;  /* 0x000000ffff137224 */ /* 0x000fca00000e0611 */
[----:B------:R-:W2:Y:S01]  /*11f0*/  LDG.E.U8 R27, desc[UR8][R18.64] ;  /* 0x00000008121b7981 */ /* 0x000ea2000c1e1100 */
[----:B------:R-:W-:-:S03]  /*1200*/  IMAD R29, R28, R23, RZ ;  /* 0x000000171c1d7224 */ /* 0x000fc600078e02ff */
[----:B------:R-:W3:Y:S02]  /*1210*/  LDG.E.U8 R28, desc[UR8][R18.64+0x8] ;  /* 0x00000808121c7981 */ /* 0x000ee4000c1e1100 */
[----:B------:R-:W-:-:S04]  /*1220*/  IADD3 R29, P0, P4, R29, UR14, R26 ;  /* 0x0000000e1d1d7c10 */ /* 0x000fc8000fc1e01a */
[----:B------:R-:W-:Y:S02]  /*1230*/  IADD3 R20, P5, PT, R20, R29, RZ ;  /* 0x0000001d14147210 */ /* 0x000fe40007fbe0ff */
[----:B------:R-:W-:Y:S01]  /*1240*/  IADD3.X R29, PT, PT, RZ, UR15, RZ, P0, P4 ;  /* 0x0000000fff1d7c10 */ /* 0x000fe200087e84ff */
[----:B------:R-:W3:Y:S04]  /*1250*/  LDG.E.U8 R19, desc[UR8][R16.64+0x8] ;  /* 0x0000080810137981 */ /* 0x000ee8000c1e1100 */
[----:B------:R-:W-:Y:S02]  /*1260*/  IMAD.X R21, R21, 0x1, R29, P5 ;  /* 0x0000000115157824 */ /* 0x000fe400028e061d */
[----:B--2---:R-:W-:Y:S02]  /*1270*/  IMAD R29, R27, 0x100, R24 ;  /* 0x000001001b1d7824 */ /* 0x004fe400078e0218 */
[----:B------:R-:W-:-:S04]  /*1280*/  IMAD.WIDE.U32 R26, R25, 0x2, R16 ;  /* 0x00000002191a7825 */ /* 0x000fc800078e0010 */
[----:B------:R-:W-:Y:S02]  /*1290*/  IMAD.WIDE.U32 R24, R25, 0x3, R16 ;  /* 0x0000000319187825 */ /* 0x000fe400078e0010 */
[----:B------:R-:W2:Y:S04]  /*12a0*/  LDG.E.U8 R16, desc[UR8][R26.64] ;  /* 0x000000081a107981 */ /* 0x000ea8000c1e1100 */
[----:B------:R-:W2:Y:S01]  /*12b0*/  LDG.E.U8 R17, desc[UR8][R24.64] ;  /* 0x0000000818117981 */ /* 0x000ea2000c1e1100 */
[----:B---3--:R-:W-:-:S03]  /*12c0*/  IMAD R18, R28, 0x100, R19 ;  /* 0x000001001c127824 */ /* 0x008fc600078e0213 */
[----:B------:R-:W3:Y:S04]  /*12d0*/  LDG.E.U8 R26, desc[UR8][R26.64+0x8] ;  /* 0x000008081a1a7981 */ /* 0x000ee8000c1e1100 */
[----:B------:R2:W3:Y:S02]  /*12e0*/  LDG.E.U8 R25, desc[UR8][R24.64+0x8] ;  /* 0x0000080818197981 */ /* 0x0004e4000c1e1100 */
[----:B--2---:R-:W-:Y:S01]  /*12f0*/  IMAD R24, R17, 0x100, R16 ;  /* 0x0000010011187824 */ /* 0x004fe200078e0210 */
[----:B------:R-:W-:-:S05]  /*1300*/  IADD3 R16, P0, PT, R20, R23, RZ ;  /* 0x0000001714107210 */ /* 0x000fca0007f1e0ff */
[----:B------:R-:W-:-:S05]  /*1310*/  IMAD.X R17, RZ, RZ, R21, P0 ;  /* 0x000000ffff117224 */ /* 0x000fca00000e0615 */
[----:B------:R-:W2:Y:S04]  /*1320*/  LDG.E.U8 R19, desc[UR8][R16.64] ;  /* 0x0000000810137981 */ /* 0x000ea8000c1e1100 */
[----:B------:R0:W4:Y:S04]  /*1330*/  LDG.E.U8 R28, desc[UR8][R16.64+0x8] ;  /* 0x00000808101c7981 */ /* 0x000128000c1e1100 */
[----:B------:R-:W2:Y:S01]  /*1340*/  LDG.E.U8 R17, desc[UR8][R20.64] ;  /* 0x0000000814117981 */ /* 0x000ea2000c1e1100 */
[----:B---3--:R-:W-:Y:S01]  /*1350*/  IMAD R27, R25, 0x100, R26 ;  /* 0x00000100191b7824 */ /* 0x008fe200078e021a */
[----:B0-----:R-:W-:Y:S01]  /*1360*/  PRMT R16, R29, 0x5410, R24 ;  /* 0x000054101d107816 */ /* 0x001fe20000000018 */
[----:B------:R-:W-:-:S04]  /*1370*/  IMAD.WIDE.U32 R24, R23, 0x3, R20 ;  /* 0x0000000317187825 */ /* 0x000fc800078e0014 */
[----:B--2---:R-:W-:Y:S01]  /*1380*/  IMAD R26, R19, 0x100, R17 ;  /* 0x00000100131a7824 */ /* 0x004fe200078e0211 */
[----:B------:R-:W-:Y:S01]  /*1390*/  PRMT R17, R18, 0x5410, R27 ;  /* 0x0000541012117816 */ /* 0x000fe2000000001b */
[----:B------:R-:W-:Y:S02]  /*13a0*/  IMAD.WIDE.U32 R18, R23, 0x2, R20 ;  /* 0x0000000217127825 */ /* 0x000fe400078e0014 */
[----:B------:R-:W4:Y:S04]  /*13b0*/  LDG.E.U8 R23, desc[UR8][R20.64+0x8] ;  /* 0x0000080814177981 */ /* 0x000f28000c1e1100 */
[----:B------:R-:W2:Y:S04]  /*13c0*/  LDG.E.U8 R29, desc[UR8][R18.64] ;  /* 0x00000008121d7981 */ /* 0x000ea8000c1e1100 */
[----:B------:R-:W3:Y:S04]  /*13d0*/  LDG.E.U8 R27, desc[UR8][R18.64+0x8] ;  /* 0x00000808121b7981 */ /* 0x000ee8000c1e1100 */
[----:B------:R-:W2:Y:S04]  /*13e0*/  LDG.E.U8 R18, desc[UR8][R24.64] ;  /* 0x0000000818127981 */ /* 0x000ea8000c1e1100 */
[----:B------:R-:W3:Y:S01]  /*13f0*/  LDG.E.U8 R24, desc[UR8][R24.64+0x8] ;  /* 0x0000080818187981 */ /* 0x000ee2000c1e1100 */
[----:B------:R-:W-:Y:S05]  /*1400*/  WARPSYNC.ALL ;  /* 0x0000000000007948 */ /* 0x000fea0003800000 */
[----:B----4-:R-:W-:-:S02]  /*1410*/  IMAD R23, R28, 0x100, R23 ;  /* 0x000001001c177824 */ /* 0x010fc400078e0217 */
[----:B--2---:R-:W-:-:S05]  /*1420*/  IMAD R29, R18, 0x100, R29 ;  /* 0x00000100121d7824 */ /* 0x004fca00078e021d */
[----:B------:R-:W-:-:S07]  /*1430*/  PRMT R26, R26, 0x5410, R29 ;  /* 0x000054101a1a7816 */ /* 0x000fce000000001d */
[----:B------:R-:W-:Y:S01]  /*1440*/  IMMA.16816.S8.S8 R12, R16.ROW, R26.COL, R12 ;  /* 0x0000001a100c7237 */ /* 0x000fe2000040540c */
[----:B---3--:R-:W-:-:S05]  /*1450*/  IMAD R26, R24, 0x100, R27 ;  /* 0x00000100181a7824 */ /* 0x008fca00078e021b */
[----:B------:R-:W-:-:S07]  /*1460*/  PRMT R23, R23, 0x5410, R26 ;  /* 0x0000541017177816 */ /* 0x000fce000000001a */
[----:B------:R-:W-:-:S15]  /*1470*/  IMMA.16816.S8.S8 R8, R16.ROW, R23.COL, R8 ;  /* 0x0000001710087237 */ /* 0x000fde0000405408 */
[----:B------:R-:W-:-:S05]  /*1480*/  NOP ;  /* 0x0000000000007918 */ /* 0x000fca0000000000 */
.L_x_16:
[----:B------:R-:W-:Y:S01]  /*1490*/  VIADD R7, R7, 0x40 ;  /* 0x0000004007077836 */ /* 0x000fe20000000000 */
[----:B------:R-:W-:Y:S06]  /*14a0*/  @P3 BRA `(.L_x_17) ;  /* 0xffffffec00843947 */ /* 0x000fec000383ffff */
[----:B0-----:R-:W-:Y:S05]  /*14b0*/  BSYNC.RECONVERGENT B0 ;  /* 0x0000000000007941 */ /* 0x001fea0003800200 */
.L_x_12:
[----:B------:R-:W0:Y:S02]  /*14c0*/  LDCU UR4, c[0x0][0x3a0] ;  /* 0x00007400ff0477ac */ /* 0x000e240008000800 */
[----:B0-----:R-:W-:-:S04]  /*14d0*/  UIADD3 UR4, UPT, UPT, UR4, -0x1, URZ ;  /* 0xffffffff04047890 */ /* 0x001fc8000fffe0ff */
[----:B------:R-:W-:-:S04]  /*14e0*/  ULEA.HI UR4, UR4, 0x1, URZ, 0x1c ;  /* 0x0000000104047891 */ /* 0x000fc8000f8fe0ff */
[----:B------:R-:W-:-:S04]  /*14f0*/  ULOP3.LUT UR6, UR4, 0x3, URZ, 0xc0, !UPT ;  /* 0x0000000304067892 */ /* 0x000fc8000f8ec0ff */
[----:B------:R-:W-:-:S09]  /*1500*/  UISETP.NE.AND UP0, UPT, UR6, URZ, UPT ;  /* 0x000000ff0600728c */ /* 0x000fd2000bf05270 */
[----:B------:R-:W-:Y:S05]  /*1510*/  BRA.U !UP0, `(.L_x_18) ;  /* 0x0000000508507547 */ /* 0x000fea000b800000 */
[----:B------:R-:W0:Y:S01]  /*1520*/  LDCU.U8 UR4, c[0x0][0x3b0] ;  /* 0x00007600ff0477ac */ /* 0x000e220008000000 */
[----:B------:R-:W-:Y:S01]  /*1530*/  BSSY.RECONVERGENT B0, `(.L_x_18) ;  /* 0x0000052000007945 */ /* 0x000fe20003800200 */
[----:B------:R-:W1:Y:S01]  /*1540*/  LDCU.S8 UR5, c[0x0][0x3b1] ;  /* 0x00007620ff0577ac */ /* 0x000e620008000200 */
[----:B0-----:R-:W-:Y:S02]  /*1550*/  UPRMT UR7, UR4, 0x8880, URZ ;  /* 0x0000888004077896 */ /* 0x001fe400080000ff */
[----:B------:R-:W-:Y:S01]  /*1560*/  UIADD3 UR4, UPT, UPT, -UR6, URZ, URZ ;  /* 0x000000ff06047290 */ /* 0x000fe2000fffe1ff */
[----:B-1----:R-:W-:-:S04]  /*1570*/  ISETP.NE.AND P2, PT, RZ, UR5, PT ;  /* 0x00000005ff007c0c */ /* 0x002fc8000bf45270 */
[----:B------:R-:W-:Y:S01]  /*1580*/  UMOV UR6, UR7 ;  /* 0x0000000700067c82 */ /* 0x000fe20008000000 */
[----:B------:R-:W-:Y:S01]  /*1590*/  IMAD.U32 R22, RZ, RZ, UR4 ;  /* 0x00000004ff167e24 */ /* 0x000fe2000f8e00ff */
[----:B------:R-:W-:-:S13]  /*15a0*/  ISETP.NE.AND P1, PT, RZ, UR6, PT ;  /* 0x00000006ff007c0c */ /* 0x000fda000bf25270 */
.L_x_20:
[----:B------:R-:W-:Y:S01]  /*15b0*/  IMAD.SHL.U32 R18, R2, 0x10, RZ ;  /* 0x0000001002127824 */ /* 0x000fe200078e00ff */
[----:B------:R-:W-:Y:S01]  /*15c0*/  SHF.L.U32 R28, R0, 0x4, RZ ;  /* 0x00000004001c7819 */ /* 0x000fe200000006ff */
[----:B------:R-:W-:-:S03]  /*15d0*/  VIADD R22, R22, 0x1 ;  /* 0x0000000116167836 */ /* 0x000fc60000000000 */
[C---:B------:R-:W-:Y:S02]  /*15e0*/  SEL R16, R7.reuse, R18, !P1 ;  /* 0x0000001207107207 */ /* 0x040fe40004800000 */
[----:B------:R-:W-:Y:S02]  /*15f0*/  SEL R23, R18, R7, !P1 ;  /* 0x0000000712177207 */ /* 0x000fe40004800000 */
[----:B------:R-:W-:Y:S02]  /*1600*/  ISETP.GE.U32.AND P0, PT, R16, R6, PT ;  /* 0x000000061000720c */ /* 0x000fe40003f06070 */
[----:B------:R-:W-:Y:S02]  /*1610*/  SEL R26, R7, R28, !P2 ;  /* 0x0000001c071a7207 */ /* 0x000fe40005000000 */
[----:B------:R-:W-:Y:S02]  /*1620*/  ISETP.GE.U32.OR P0, PT, R23, R5, P0 ;  /* 0x000000051700720c */ /* 0x000fe40000706470 */
[----:B------:R-:W-:-:S02]  /*1630*/  SEL R28, R28, R7, !P2 ;  /* 0x000000071c1c7207 */ /* 0x000fc40005000000 */
[----:B------:R-:W-:Y:S02]  /*1640*/  ISETP.GE.U32.OR P0, PT, R26, R3, P0 ;  /* 0x000000031a00720c */ /* 0x000fe40000706470 */
[----:B------:R-:W-:Y:S02]  /*1650*/  ISETP.NE.AND P3, PT, R22, RZ, PT ;  /* 0x000000ff1600720c */ /* 0x000fe40003f65270 */
[----:B------:R-:W-:-:S13]  /*1660*/  ISETP.GE.U32.OR P0, PT, R28, R4, P0 ;  /* 0x000000041c00720c */ /* 0x000fda0000706470 */
[----:B------:R-:W-:Y:S05]  /*1670*/  @P0 BRA `(.L_x_19) ;  /* 0x0000000000ec0947 */ /* 0x000fea0003800000 */
[----:B------:R-:W0:Y:S01]  /*1680*/  S2R R20, SR_LANEID ;  /* 0x0000000000147919 */ /* 0x000e220000000000 */
[----:B------:R-:W1:Y:S01]  /*1690*/  LDC R25, c[0x0][0x3a4] ;  /* 0x0000e900ff197b82 */ /* 0x000e620000000800 */
[----:B------:R-:W-:Y:S02]  /*16a0*/  IMAD.MOV.U32 R21, RZ, RZ, RZ ;  /* 0x000000ffff157224 */ /* 0x000fe400078e00ff */
[----:B-1----:R-:W-:-:S05]  /*16b0*/  IMAD R16, R16, R25, RZ ;  /* 0x0000001910107224 */ /* 0x002fca00078e02ff */
[----:B------:R-:W-:Y:S01]  /*16c0*/  IADD3 R23, P0, P4, R16, UR16, R23 ;  /* 0x0000001010177c10 */ /* 0x000fe2000fc1e017 */
[----:B0-----:R-:W-:Y:S01]  /*16d0*/  IMAD.SHL.U32 R19, R20, 0x4, RZ ;  /* 0x0000000414137824 */ /* 0x001fe200078e00ff */
        /* <DEDUP_REMOVED lines=53> */
.L_x_19:
[----:B------:R-:W-:Y:S01]  /*1a30*/  VIADD R7, R7, 0x10 ;  /* 0x0000001007077836 */ /* 0x000fe20000000000 */
[----:B------:R-:W-:Y:S06]  /*1a40*/  @P3 BRA `(.L_x_20) ;  /* 0xfffffff800d83947 */ /* 0x000fec000383ffff */
[----:B------:R-:W-:Y:S05]  /*1a50*/  BSYNC.RECONVERGENT B0 ;  /* 0x0000000000007941 */ /* 0x000fea0003800200 */
.L_x_18:
        /* <DEDUP_REMOVED lines=8> */
.L_x_11:
[----:B------:R-:W0:Y:S01]  /*1ae0*/  LDCU.64 UR4, c[0x0][0x398] ;  /* 0x00007300ff0477ac */ /* 0x000e220008000a00 */
[----:B------:R-:W-:Y:S02]  /*1af0*/  IMAD.SHL.U32 R0, R0, 0x10, RZ ;  /* 0x0000001000007824 */ /* 0x000fe400078e00ff */
[----:B------:R-:W-:-:S03]  /*1b00*/  IMAD.SHL.U32 R2, R2, 0x10, RZ ;  /* 0x0000001002027824 */ /* 0x000fc600078e00ff */
[----:B0-----:R-:W-:-:S04]  /*1b10*/  ISETP.GE.U32.AND P0, PT, R0, UR5, PT ;  /* 0x0000000500007c0c */ /* 0x001fc8000bf06070 */
[----:B------:R-:W-:-:S13]  /*1b20*/  ISETP.GE.U32.OR P0, PT, R2, UR4, P0 ;  /* 0x0000000402007c0c */ /* 0x000fda0008706470 */
[----:B------:R-:W-:Y:S05]  /*1b30*/  @P0 EXIT ;  /* 0x000000000000094d */ /* 0x000fea0003800000 */
        /* <DEDUP_REMOVED lines=74> */
.L_x_21:
        /* <DEDUP_REMOVED lines=10> */
.L_x_89:


//--------------------- .text._Z33wmma_gemm_a_col_major_b_col_majorIaiLi16ELi16ELi16EN6nvcuda4wmma9row_majorENS1_9col_majorEEvPKT_S6_PT0_jjjjjjbbff --------------------------
	.section	.text._Z33wmma_gemm_a_col_major_b_col_majorIaiLi16ELi16ELi16EN6nvcuda4wmma9row_majorENS1_9col_majorEEvPKT_S6_PT0_jjjjjjbbff,"ax",@progbits
	.align	128
        .global         _Z33wmma_gemm_a_col_major_b_col_majorIaiLi16ELi16ELi16EN6nvcuda4wmma9row_majorENS1_9col_majorEEvPKT_S6_PT0_jjjjjjbbff
        .type           _Z33wmma_gemm_a_col_major_b_col_majorIaiLi16ELi16ELi16EN6nvcuda4wmma9row_majorENS1_9col_majorEEvPKT_S6_PT0_jjjjjjbbff,@function
        .size           _Z33wmma_gemm_a_col_major_b_col_majorIaiLi16ELi16ELi16EN6nvcuda4wmma9row_majorENS1_9col_majorEEvPKT_S6_PT0_jjjjjjbbff,(.L_x_90 - _Z33wmma_gemm_a_col_major_b_col_majorIaiLi16ELi16ELi16EN6nvcuda4wmma9row_majorENS1_9col_majorEEvPKT_S6_PT0_jjjjjjbbff)
        .other          _Z33wmma_gemm_a_col_major_b_col_majorIaiLi16ELi16ELi16EN6nvcuda4wmma9row_majorENS1_9col_majorEEvPKT_S6_PT0_jjjjjjbbff,@"STO_CUDA_ENTRY STV_DEFAULT"
_Z33wmma_gemm_a_col_major_b_col_majorIaiLi16ELi16ELi16EN6nvcuda4wmma9row_majorENS1_9col_majorEEvPKT_S6_PT0_jjjjjjbbff:
.text._Z33wmma_gemm_a_col_major_b_col_majorIaiLi16ELi16ELi16EN6nvcuda4wmma9row_majorENS1_9col_majorEEvPKT_S6_PT0_jjjjjjbbff:
        /* <DEDUP_REMOVED lines=48> */
.L_x_28:
        /* <DEDUP_REMOVED lines=12> */
[----:B------:R-:W3:Y:S08]  /*03c0*/  LDC R19, c[0x0][0x3a4] ;  /* 0x0000e900ff137b82 */ /* 0x000ef00000000800 */
[----:B------:R-:W4:Y:S01]  /*03d0*/  LDC R21, c[0x0][0x3a8] ;  /* 0x0000ea00ff157b82 */ /* 0x000f220000000800 */
[----:B---3--:R-:W-:-:S05]  /*03e0*/  IMAD R14, R14, R19, RZ ;  /* 0x000000130e0e7224 */ /* 0x008fca00078e02ff */
[----:B-1----:R-:W-:Y:S01]  /*03f0*/  IADD3 R27, P0, P3, R14, UR12, R27 ;  /* 0x0000000c0e1b7c10 */ /* 0x002fe2000fb1e01b */
[----:B--2---:R-:W-:Y:S01]  /*0400*/  IMAD.SHL.U32 R17, R18, 0x4, RZ ;  /* 0x0000000412117824 */ /* 0x004fe200078e00ff */
[----:B------:R-:W-:Y:S01]  /*0410*/  SHF.R.U32.HI R18, RZ, 0x2, R18 ;  /* 0x00000002ff127819 */ /* 0x000fe20000011612 */
[----:B----4-:R-:W-:Y:S01]  /*0420*/  IMAD R15, R16, R21, RZ ;  /* 0x00000015100f7224 */ /* 0x010fe200078e02ff */
[----:B------:R-:W-:Y:S02]  /*0430*/  IADD3.X R29, PT, PT, RZ, UR13, RZ, P0, P3 ;  /* 0x0000000dff1d7c10 */ /* 0x000fe400087e64ff */
[----:B------:R-:W-:Y:S01]  /*0440*/  LOP3.LUT R16, R17, 0xc, RZ, 0xe2, !PT ;  /* 0x0000000c11107812 */ /* 0x000fe200078ee2ff */
[----:B------:R-:W-:Y:S01]  /*0450*/  IMAD.MOV.U32 R17, RZ, RZ, RZ ;  /* 0x000000ffff117224 */ /* 0x000fe200078e00ff */
[----:B------:R-:W-:-:S03]  /*0460*/  IADD3 R23, P4, P5, R15, UR14, R20 ;  /* 0x0000000e0f177c10 */ /* 0x000fc6000fd9e014 */
[----:B------:R-:W-:Y:S01]  /*0470*/  IMAD.WIDE.U32 R14, R18, R19, R16 ;  /* 0x00000013120e7225 */ /* 0x000fe200078e0010 */
[----:B------:R-:W-:-:S03]  /*0480*/  IADD3.X R25, PT, PT, RZ, UR15, RZ, P4, P5 ;  /* 0x0000000fff197c10 */ /* 0x000fc6000a7ea4ff */
[----:B------:R-:W-:Y:S01]  /*0490*/  IMAD.WIDE.U32 R16, R18, R21, R16 ;  /* 0x0000001512107225 */ /* 0x000fe200078e0010 */
[----:B------:R-:W-:Y:S02]  /*04a0*/  IADD3 R14, P0, PT, R14, R27, RZ ;  /* 0x0000001b0e0e7210 */ /* 0x000fe40007f1e0ff */
[----:B------:R-:W-:-:S03]  /*04b0*/  IADD3 R16, P3, PT, R16, R23, RZ ;  /* 0x0000001710107210 */ /* 0x000fc60007f7e0ff */
[----:B------:R-:W-:Y:S02]  /*04c0*/  IMAD.X R15, R15, 0x1, R29, P0 ;  /* 0x000000010f0f7824 */ /* 0x000fe400000e061d */
[----:B------:R-:W-:-:S03]  /*04d0*/  IMAD.X R17, R17, 0x1, R25, P3 ;  /* 0x0000000111117824 */ /* 0x000fc600018e0619 */
[----:B------:R-:W2:Y:S01]  /*04e0*/  LDG.E R24, desc[UR20][R14.64] ;  /* 0x000000140e187981 */ /* 0x000ea2000c1e1900 */
[----:B------:R-:W-:-:S04]  /*04f0*/  IMAD.WIDE.U32 R18, R19, 0x8, R14 ;  /* 0x0000000813127825 */ /* 0x000fc800078e000e */
[----:B------:R-:W-:Y:S01]  /*0500*/  IMAD.WIDE.U32 R20, R21, 0x8, R16 ;  /* 0x0000000815147825 */ /* 0x000fe200078e0010 */
[----:B------:R-:W2:Y:S04]  /*0510*/  LDG.E R25, desc[UR20][R18.64] ;  /* 0x0000001412197981 */ /* 0x000ea8000c1e1900 */
[----:B------:R-:W2:Y:S04]  /*0520*/  LDG.E R16, desc[UR20][R16.64] ;  /* 0x0000001410107981 */ /* 0x000ea8000c1e1900 */
[----:B------:R-:W3:Y:S01]  /*0530*/  LDG.E R20, desc[UR20][R20.64] ;  /* 0x0000001414147981 */ /* 0x000ee2000c1e1900 */
[----:B------:R-:W-:Y:S05]  /*0540*/  WARPSYNC.ALL ;  /* 0x0000000000007948 */ /* 0x000fea0003800000 */
[C---:B--2---:R-:W-:Y:S08]  /*0550*/  IMMA.16816.S8.S8 R4, R24.reuse.ROW, R16.COL, R4 ;  /* 0x0000001018047237 */ /* 0x044ff00000405404 */
[----:B---3--:R-:W-:-:S15]  /*0560*/  IMMA.16816.S8.S8 R8, R24.ROW, R20.COL, R8 ;  /* 0x0000001418087237 */ /* 0x008fde0000405408 */
[----:B------:R-:W-:-:S05]  /*0570*/  NOP ;  /* 0x0000000000007918 */ /* 0x000fca0000000000 */
.L_x_24:
        /* <DEDUP_REMOVED lines=15> */
[----:B--2---:R-:W-:Y:S02]  /*0670*/  IMAD.SHL.U32 R23, R17, 0x4, RZ ;  /* 0x0000000411177824 */ /* 0x004fe400078e00ff */
[----:B----4-:R-:W-:Y:S01]  /*0680*/  IMAD R15, R20, R21, RZ ;  /* 0x00000015140f7224 */ /* 0x010fe200078e02ff */
[----:B------:R-:W-:Y:S01]  /*0690*/  SHF.R.U32.HI R20, RZ, 0x2, R17 ;  /* 0x00000002ff147819 */ /* 0x000fe20000011611 */
[----:B------:R-:W-:Y:S01]  /*06a0*/  IMAD.MOV.U32 R17, RZ, RZ, RZ ;  /* 0x000000ffff117224 */ /* 0x000fe200078e00ff */
[----:B------:R-:W-:Y:S02]  /*06b0*/  LOP3.LUT R16, R23, 0xc, RZ, 0xe2, !PT ;  /* 0x0000000c17107812 */ /* 0x000fe400078ee2ff */
[----:B------:R-:W-:Y:S02]  /*06c0*/  IADD3 R23, P4, P5, R15, UR14, R18 ;  /* 0x0000000e0f177c10 */ /* 0x000fe4000fd9e012 */
[----:B------:R-:W-:Y:S01]  /*06d0*/  IADD3.X R29, PT, PT, RZ, UR13, RZ, P0, P3 ;  /* 0x0000000dff1d7c10 */ /* 0x000fe200087e64ff */
        /* <DEDUP_REMOVED lines=17> */
.L_x_25:
        /* <DEDUP_REMOVED lines=39> */
.L_x_26:
        /* <DEDUP_REMOVED lines=41> */
.L_x_27:
[----:B------:R-:W-:Y:S01]  /*0cf0*/  VIADD R13, R13, 0x40 ;  /* 0x000000400d0d7836 */ /* 0x000fe20000000000 */
[----:B------:R-:W-:Y:S06]  /*0d00*/  @P1 BRA `(.L_x_28) ;  /* 0xfffffff4007c1947 */ /* 0x000fec000383ffff */
[----:B01----:R-:W-:Y:S05]  /*0d10*/  BSYNC.RECONVERGENT B0 ;  /* 0x0000000000007941 */ /* 0x003fea0003800200 */
.L_x_23:
        /* <DEDUP_REMOVED lines=10> */
.L_x_31:
        /* <DEDUP_REMOVED lines=12> */
[----:B------:R-:W2:Y:S08]  /*0e80*/  LDC R21, c[0x0][0x3a8] ;  /* 0x0000ea00ff157b82 */ /* 0x000eb00000000800 */
[----:B------:R-:W3:Y:S01]  /*0e90*/  LDC R19, c[0x0][0x3a4] ;  /* 0x0000e900ff137b82 */ /* 0x000ee20000000800 */
[----:B--2---:R-:W-:-:S05]  /*0ea0*/  IMAD R15, R16, R21, RZ ;  /* 0x00000015100f7224 */ /* 0x004fca00078e02ff */
[----:B0-----:R-:W-:Y:S01]  /*0eb0*/  IADD3 R23, P5, P6, R15, UR10, R18 ;  /* 0x0000000a0f177c10 */ /* 0x001fe2000febe012 */
[----:B-1----:R-:W-:Y:S02]  /*0ec0*/  IMAD.SHL.U32 R20, R17, 0x4, RZ ;  /* 0x0000000411147824 */ /* 0x002fe400078e00ff */
[----:B---3--:R-:W-:Y:S01]  /*0ed0*/  IMAD R14, R14, R19, RZ ;  /* 0x000000130e0e7224 */ /* 0x008fe200078e02ff */
[----:B------:R-:W-:Y:S02]  /*0ee0*/  IADD3.X R25, PT, PT, RZ, UR11, RZ, P5, P6 ;  /* 0x0000000bff197c10 */ /* 0x000fe4000afec4ff */
[----:B------:R-:W-:Y:S02]  /*0ef0*/  LOP3.LUT R16, R20, 0xc, RZ, 0xe2, !PT ;  /* 0x0000000c14107812 */ /* 0x000fe400078ee2ff */
[----:B------:R-:W-:Y:S01]  /*0f00*/  SHF.R.U32.HI R20, RZ, 0x2, R17 ;  /* 0x00000002ff147819 */ /* 0x000fe20000011611 */
        /* <DEDUP_REMOVED lines=19> */
.L_x_30:
[----:B------:R-:W-:Y:S01]  /*1040*/  VIADD R13, R13, 0x10 ;  /* 0x000000100d0d7836 */ /* 0x000fe20000000000 */
[----:B------:R-:W-:Y:S06]  /*1050*/  @P3 BRA `(.L_x_31) ;  /* 0xfffffffc00583947 */ /* 0x000fec000383ffff */
[----:B0-----:R-:W-:Y:S05]  /*1060*/  BSYNC.RECONVERGENT B0 ;  /* 0x0000000000007941 */ /* 0x001fea0003800200 */
.L_x_29:
        /* <DEDUP_REMOVED lines=8> */
.L_x_22:
        /* <DEDUP_REMOVED lines=80> */
.L_x_32:
        /* <DEDUP_REMOVED lines=9> */
.L_x_90:


//--------------------- .text._Z33wmma_gemm_a_col_major_b_col_majorIaiLi16ELi16ELi16EN6nvcuda4wmma9col_majorES2_EvPKT_S5_PT0_jjjjjjbbff --------------------------
	.section	.text._Z33wmma_gemm_a_col_major_b_col_majorIaiLi16ELi16ELi16EN6nvcuda4wmma9col_majorES2_EvPKT_S5_PT0_jjjjjjbbff,"ax",@progbits
	.align	128
        .global         _Z33wmma_gemm_a_col_major_b_col_majorIaiLi16ELi16ELi16EN6nvcuda4wmma9col_majorES2_EvPKT_S5_PT0_jjjjjjbbff
        .type           _Z33wmma_gemm_a_col_major_b_col_majorIaiLi16ELi16ELi16EN6nvcuda4wmma9col_majorES2_EvPKT_S5_PT0_jjjjjjbbff,@function
        .size           _Z33wmma_gemm_a_col_major_b_col_majorIaiLi16ELi16ELi16EN6nvcuda4wmma9col_majorES2_EvPKT_S5_PT0_jjjjjjbbff,(.L_x_91 - _Z33wmma_gemm_a_col_major_b_col_majorIaiLi16ELi16ELi16EN6nvcuda4wmma9col_majorES2_EvPKT_S5_PT0_jjjjjjbbff)
        .other          _Z33wmma_gemm_a_col_major_b_col_majorIaiLi16ELi16ELi16EN6nvcuda4wmma9col_majorES2_EvPKT_S5_PT0_jjjjjjbbff,@"STO_CUDA_ENTRY STV_DEFAULT"
_Z33wmma_gemm_a_col_major_b_col_majorIaiLi16ELi16ELi16EN6nvcuda4wmma9col_majorES2_EvPKT_S5_PT0_jjjjjjbbff:
.text._Z33wmma_gemm_a_col_major_b_col_majorIaiLi16ELi16ELi16EN6nvcuda4wmma9col_majorES2_EvPKT_S5_PT0_jjjjjjbbff:
        /* <DEDUP_REMOVED lines=44> */
.L_x_39:
[----:B------:R-:W-:Y:S02]  /*02c0*/  IMAD.SHL.U32 R18, R2, 0x10, RZ ;  /* 0x0000001002127824 */ /* 0x000fe400078e00ff */
        /* <DEDUP_REMOVED lines=24> */
[----:B------:R-:W-:Y:S02]  /*0450*/  IMAD.MOV.U32 R17, RZ, RZ, RZ ;  /* 0x000000ffff117224 */ /* 0x000fe400078e00ff */
[----:B------:R-:W-:Y:S02]  /*0460*/  IMAD.X R19, RZ, RZ, R21, P0 ;  /* 0x000000ffff137224 */ /* 0x000fe400000e0615 */
[-C--:B---3--:R-:W-:Y:S02]  /*0470*/  IMAD.WIDE.U32 R16, R22, R25.reuse, R16 ;  /* 0x0000001916107225 */ /* 0x088fe400078e0010 */
[----:B------:R-:W2:Y:S04]  /*0480*/  LDG.E.U8 R22, desc[UR8][R20.64] ;  /* 0x0000000814167981 */ /* 0x000ea8000c1e1100 */
[----:B------:R-:W2:Y:S01]  /*0490*/  LDG.E.U8 R23, desc[UR8][R18.64] ;  /* 0x0000000812177981 */ /* 0x000ea2000c1e1100 */
[----:B------:R-:W-:-:S05]  /*04a0*/  IMAD R29, R28, R25, RZ ;  /* 0x000000191c1d7224 */ /* 0x000fca00078e02ff */
[----:B------:R-:W-:Y:S02]  /*04b0*/  IADD3 R29, P0, P3, R29, UR14, R26 ;  /* 0x0000000e1d1d7c10 */ /* 0x000fe4000fb1e01a */
[----:B------:R0:W3:Y:S02]  /*04c0*/  LDG.E.U8 R26, desc[UR8][R18.64+0x8] ;  /* 0x00000808121a7981 */ /* 0x0000e4000c1e1100 */
[----:B------:R-:W-:Y:S02]  /*04d0*/  IADD3 R16, P4, PT, R16, R29, RZ ;  /* 0x0000001d10107210 */ /* 0x000fe40007f9e0ff */
[----:B------:R-:W-:-:S05]  /*04e0*/  IADD3.X R29, PT, PT, RZ, UR15, RZ, P0, P3 ;  /* 0x0000000fff1d7c10 */ /* 0x000fca00087e64ff */
[----:B------:R-:W-:Y:S02]  /*04f0*/  IMAD.X R17, R17, 0x1, R29, P4 ;  /* 0x0000000111117824 */ /* 0x000fe400020e061d */
[----:B0-----:R-:W-:-:S04]  /*0500*/  IMAD.WIDE.U32 R18, R27, 0x3, R20 ;  /* 0x000000031b127825 */ /* 0x001fc800078e0014 */
[----:B------:R-:W-:Y:S02]  /*0510*/  IMAD.WIDE.U32 R28, R25, 0x8, R16 ;  /* 0x00000008191c7825 */ /* 0x000fe400078e0010 */
[----:B------:R-:W4:Y:S04]  /*0520*/  LDG.E R16, desc[UR8][R16.64] ;  /* 0x0000000810107981 */ /* 0x000f28000c1e1900 */
[----:B------:R-:W5:Y:S01]  /*0530*/  LDG.E R28, desc[UR8][R28.64] ;  /* 0x000000081c1c7981 */ /* 0x000f62000c1e1900 */
[----:B--2---:R-:W-:Y:S02]  /*0540*/  IMAD R25, R23, 0x100, R22 ;  /* 0x0000010017197824 */ /* 0x004fe400078e0216 */
[----:B------:R-:W-:Y:S02]  /*0550*/  IMAD.WIDE.U32 R22, R27, 0x2, R20 ;  /* 0x000000021b167825 */ /* 0x000fe400078e0014 */
[----:B------:R-:W3:Y:S04]  /*0560*/  LDG.E.U8 R21, desc[UR8][R20.64+0x8] ;  /* 0x0000080814157981 */ /* 0x000ee8000c1e1100 */
[----:B------:R-:W2:Y:S04]  /*0570*/  LDG.E.U8 R27, desc[UR8][R22.64] ;  /* 0x00000008161b7981 */ /* 0x000ea8000c1e1100 */
[----:B------:R-:W2:Y:S04]  /*0580*/  LDG.E.U8 R20, desc[UR8][R18.64] ;  /* 0x0000000812147981 */ /* 0x000ea8000c1e1100 */
[----:B------:R-:W4:Y:S04]  /*0590*/  LDG.E.U8 R22, desc[UR8][R22.64+0x8] ;  /* 0x0000080816167981 */ /* 0x000f28000c1e1100 */
[----:B------:R0:W4:Y:S01]  /*05a0*/  LDG.E.U8 R19, desc[UR8][R18.64+0x8] ;  /* 0x0000080812137981 */ /* 0x000122000c1e1100 */
[----:B------:R-:W-:Y:S05]  /*05b0*/  WARPSYNC.ALL ;  /* 0x0000000000007948 */ /* 0x000fea0003800000 */
[----:B---3--:R-:W-:-:S02]  /*05c0*/  IMAD R21, R26, 0x100, R21 ;  /* 0x000001001a157824 */ /* 0x008fc400078e0215 */
[----:B--2---:R-:W-:-:S05]  /*05d0*/  IMAD R26, R20, 0x100, R27 ;  /* 0x00000100141a7824 */ /* 0x004fca00078e021b */
[----:B0-----:R-:W-:Y:S01]  /*05e0*/  PRMT R18, R25, 0x5410, R26 ;  /* 0x0000541019127816 */ /* 0x001fe2000000001a */
[----:B----4-:R-:W-:-:S05]  /*05f0*/  IMAD R17, R19, 0x100, R22 ;  /* 0x0000010013117824 */ /* 0x010fca00078e0216 */
[----:B------:R-:W-:-:S07]  /*0600*/  PRMT R19, R21, 0x5410, R17 ;  /* 0x0000541015137816 */ /* 0x000fce0000000011 */
[C---:B------:R-:W-:Y:S08]  /*0610*/  IMMA.16816.S8.S8 R12, R18.reuse.ROW, R16.COL, R12 ;  /* 0x00000010120c7237 */ /* 0x040ff0000040540c */
[----:B-----5:R-:W-:-:S15]  /*0620*/  IMMA.16816.S8.S8 R8, R18.ROW, R28.COL, R8 ;  /* 0x0000001c12087237 */ /* 0x020fde0000405408 */
[----:B------:R-:W-:-:S05]  /*0630*/  NOP ;  /* 0x0000000000007918 */ /* 0x000fca0000000000 */
.L_x_35:
[----:B------:R-:W-:Y:S02]  /*0640*/  IMAD.SHL.U32 R19, R2, 0x10, RZ ;  /* 0x0000001002137824 */ /* 0x000fe400078e00ff */
[----:B------:R-:W-:Y:S02]  /*0650*/  VIADD R28, R7, 0x10 ;  /* 0x00000010071c7836 */ /* 0x000fe40000000000 */
        /* <DEDUP_REMOVED lines=37> */
[----:B------:R0:W4:Y:S04]  /*08b0*/  LDG.E R16, desc[UR8][R16.64] ;  /* 0x0000000810107981 */ /* 0x000128000c1e1900 */
[----:B------:R-:W5:Y:S01]  /*08c0*/  LDG.E R28, desc[UR8][R28.64] ;  /* 0x000000081c1c7981 */ /* 0x000f62000c1e1900 */
[----:B--2---:R-:W-:Y:S02]  /*08d0*/  IMAD R25, R19, 0x100, R18 ;  /* 0x0000010013197824 */ /* 0x004fe400078e0212 */
[----:B------:R-:W-:Y:S02]  /*08e0*/  IMAD.WIDE.U32 R18, R27, 0x2, R22 ;  /* 0x000000021b127825 */ /* 0x000fe400078e0016 */
[----:B------:R-:W3:Y:S04]  /*08f0*/  LDG.E.U8 R23, desc[UR8][R22.64+0x8] ;  /* 0x0000080816177981 */ /* 0x000ee8000c1e1100 */
[----:B------:R-:W2:Y:S04]  /*0900*/  LDG.E.U8 R27, desc[UR8][R18.64] ;  /* 0x00000008121b7981 */ /* 0x000ea8000c1e1100 */
[----:B------:R-:W2:Y:S04]  /*0910*/  LDG.E.U8 R22, desc[UR8][R20.64] ;  /* 0x0000000814167981 */ /* 0x000ea8000c1e1100 */
[----:B------:R-:W0:Y:S04]  /*0920*/  LDG.E.U8 R18, desc[UR8][R18.64+0x8] ;  /* 0x0000080812127981 */ /* 0x000e28000c1e1100 */
[----:B------:R-:W0:Y:S01]  /*0930*/  LDG.E.U8 R21, desc[UR8][R20.64+0x8] ;  /* 0x0000080814157981 */ /* 0x000e22000c1e1100 */
[----:B------:R-:W-:Y:S05]  /*0940*/  WARPSYNC.ALL ;  /* 0x0000000000007948 */ /* 0x000fea0003800000 */
[----:B---3--:R-:W-:-:S02]  /*0950*/  IMAD R23, R26, 0x100, R23 ;  /* 0x000001001a177824 */ /* 0x008fc400078e0217 */
[----:B--2---:R-:W-:Y:S02]  /*0960*/  IMAD R26, R22, 0x100, R27 ;  /* 0x00000100161a7824 */ /* 0x004fe400078e021b */
[----:B0-----:R-:W-:-:S03]  /*0970*/  IMAD R17, R21, 0x100, R18 ;  /* 0x0000010015117824 */ /* 0x001fc600078e0212 */
[----:B------:R-:W-:Y:S02]  /*0980*/  PRMT R18, R25, 0x5410, R26 ;  /* 0x0000541019127816 */ /* 0x000fe4000000001a */
[----:B------:R-:W-:-:S07]  /*0990*/  PRMT R19, R23, 0x5410, R17 ;  /* 0x0000541017137816 */ /* 0x000fce0000000011 */
[C---:B----4-:R-:W-:Y:S08]  /*09a0*/  IMMA.16816.S8.S8 R12, R18.reuse.ROW, R16.COL, R12 ;  /* 0x00000010120c7237 */ /* 0x050ff0000040540c */
[----:B-----5:R-:W-:-:S15]  /*09b0*/  IMMA.16816.S8.S8 R8, R18.ROW, R28.COL, R8 ;  /* 0x0000001c12087237 */ /* 0x020fde0000405408 */
[----:B------:R-:W-:-:S05]  /*09c0*/  NOP ;  /* 0x0000000000007918 */ /* 0x000fca0000000000 */
.L_x_36:
        /* <DEDUP_REMOVED lines=57> */
.L_x_37:
        /* <DEDUP_REMOVED lines=15> */
[----:B------:R-:W2:Y:S08]  /*0e50*/  LDC R27, c[0x0][0x3a4] ;  /* 0x0000e900ff1b7b82 */ /* 0x000eb00000000800 */
[----:B------:R-:W3:Y:S01]  /*0e60*/  LDC R25, c[0x0][0x3a8] ;  /* 0x0000ea00ff197b82 */ /* 0x000ee20000000800 */
[----:B--2---:R-:W-:-:S05]  /*0e70*/  IMAD R17, R17, R27, RZ ;  /* 0x0000001b11117224 */ /* 0x004fca00078e02ff */
[----:B0-----:R-:W-:Y:S01]  /*0e80*/  IADD3 R19, P0, P4, R17, UR12, R20 ;  /* 0x0000000c11137c10 */ /* 0x001fe2000fc1e014 */
[----:B------:R-:W-:Y:S02]  /*0e90*/  IMAD.MOV.U32 R17, RZ, RZ, RZ ;  /* 0x000000ffff117224 */ /* 0x000fe400078e00ff */
[----:B-1----:R-:W-:Y:S01]  /*0ea0*/  IMAD.SHL.U32 R18, R16, 0x4, RZ ;  /* 0x0000000410127824 */ /* 0x002fe200078e00ff */
[----:B------:R-:W-:-:S04]  /*0eb0*/  SHF.R.U32.HI R16, RZ, 0x2, R16 ;  /* 0x00000002ff107819 */ /* 0x000fc80000011610 */
[----:B------:R-:W-:-:S05]  /*0ec0*/  LOP3.LUT R18, R18, 0xc, RZ, 0xe2, !PT ;  /* 0x0000000c12127812 */ /* 0x000fca00078ee2ff */
[----:B------:R-:W-:Y:S01]  /*0ed0*/  IMAD.WIDE.U32 R20, R18, R27, R16 ;  /* 0x0000001b12147225 */ /* 0x000fe200078e0010 */
[----:B------:R-:W-:Y:S02]  /*0ee0*/  IADD3.X R17, PT, PT, RZ, UR13, RZ, P0, P4 ;  /* 0x0000000dff117c10 */ /* 0x000fe400087e84ff */
[----:B------:R-:W-:Y:S01]  /*0ef0*/  IADD3 R20, P5, PT, R20, R19, RZ ;  /* 0x0000001314147210 */ /* 0x000fe20007fbe0ff */
[----:B------:R-:W-:-:S03]  /*0f00*/  IMAD.MOV.U32 R19, RZ, RZ, RZ ;  /* 0x000000ffff137224 */ /* 0x000fc600078e00ff */
[----:B------:R-:W-:Y:S01]  /*0f10*/  IADD3 R22, P0, PT, R20, R27, RZ ;  /* 0x0000001b14167210 */ /* 0x000fe20007f1e0ff */
[----:B------:R-:W-:Y:S02]  /*0f20*/  IMAD.X R21, R21, 0x1, R17, P5 ;  /* 0x0000000115157824 */ /* 0x000fe400028e0611 */
[----:B---3--:R-:W-:-:S03]  /*0f30*/  IMAD.WIDE.U32 R16, R16, R25, R18 ;  /* 0x0000001910107225 */ /* 0x008fc600078e0012 */
[----:B------:R-:W2:Y:S01]  /*0f40*/  LDG.E.U8 R18, desc[UR8][R20.64] ;  /* 0x0000000814127981 */ /* 0x000ea2000c1e1100 */
[----:B------:R-:W-:-:S05]  /*0f50*/  IMAD.X R23, RZ, RZ, R21, P0 ;  /* 0x000000ffff177224 */ /* 0x000fca00000e0615 */
        /* <DEDUP_REMOVED lines=27> */
.L_x_38:
[----:B------:R-:W-:Y:S01]  /*1110*/  VIADD R7, R7, 0x40 ;  /* 0x0000004007077836 */ /* 0x000fe20000000000 */
[----:B------:R-:W-:Y:S06]  /*1120*/  @P3 BRA `(.L_x_39) ;  /* 0xfffffff000643947 */ /* 0x000fec000383ffff */
[----:B0-----:R-:W-:Y:S05]  /*1130*/  BSYNC.RECONVERGENT B0 ;  /* 0x0000000000007941 */ /* 0x001fea0003800200 */
.L_x_34:
        /* <DEDUP_REMOVED lines=15> */
.L_x_42:
[----:B------:R-:W-:Y:S02]  /*1230*/  IMAD.SHL.U32 R20, R2, 0x10, RZ ;  /* 0x0000001002147824 */ /* 0x000fe400078e00ff */
[----:B------:R-:W-:Y:S02]  /*1240*/  IMAD.SHL.U32 R28, R0, 0x10, RZ ;  /* 0x00000010001c7824 */ /* 0x000fe400078e00ff */
[----:B------:R-:W-:Y:S01]  /*1250*/  VIADD R24, R24, 0x1 ;  /* 0x0000000118187836 */ /* 0x000fe20000000000 */
[----:B------:R-:W-:Y:S02]  /*1260*/  SEL R17, R7, R20, !P1 ;  /* 0x0000001407117207 */ /* 0x000fe40004800000 */
[----:B------:R-:W-:Y:S02]  /*1270*/  SEL R20, R20, R7, !P1 ;  /* 0x0000000714147207 */ /* 0x000fe40004800000 */
[----:B------:R-:W-:Y:S02]  /*1280*/  ISETP.GE.U32.AND P0, PT, R17, R6, PT ;  /* 0x000000061100720c */ /* 0x000fe40003f06070 */
[----:B------:R-:W-:-:S02]  /*1290*/  SEL R26, R7, R28, !P2 ;  /* 0x0000001c071a7207 */ /* 0x000fc40005000000 */
[----:B------:R-:W-:Y:S02]  /*12a0*/  ISETP.GE.U32.OR P0, PT, R20, R5, P0 ;  /* 0x000000051400720c */ /* 0x000fe40000706470 */
[----:B------:R-:W-:Y:S02]  /*12b0*/  SEL R28, R28, R7, !P2 ;  /* 0x000000071c1c7207 */ /* 0x000fe40005000000 */
[----:B------:R-:W-:Y:S02]  /*12c0*/  ISETP.GE.U32.OR P0, PT, R26, R3, P0 ;  /* 0x000000031a00720c */ /* 0x000fe40000706470 */
[----:B------:R-:W-:Y:S02]  /*12d0*/  ISETP.NE.AND P3, PT, R24, RZ, PT ;  /* 0x000000ff1800720c */ /* 0x000fe40003f65270 */
[----:B------:R-:W-:-:S13]  /*12e0*/  ISETP.GE.U32.OR P0, PT, R28, R4, P0 ;  /* 0x000000041c00720c */ /* 0x000fda0000706470 */
[----:B------:R-:W-:Y:S05]  /*12f0*/  @P0 BRA `(.L_x_41) ;  /* 0x0000000000b40947 */ /* 0x000fea0003800000 */
[----:B------:R-:W0:Y:S01]  /*1300*/  S2R R16, SR_LANEID ;  /* 0x0000000000107919 */ /* 0x000e220000000000 */
[----:B------:R-:W1:Y:S08]  /*1310*/  LDC R27, c[0x0][0x3a4] ;  /* 0x0000e900ff1b7b82 */ /* 0x000e700000000800 */
[----:B------:R-:W2:Y:S01]  /*1320*/  LDC R25, c[0x0][0x3a8] ;  /* 0x0000ea00ff197b82 */ /* 0x000ea20000000800 */
[----:B-1----:R-:W-:-:S05]  /*1330*/  IMAD R17, R17, R27, RZ ;  /* 0x0000001b11117224 */ /* 0x002fca00078e02ff */
[----:B------:R-:W-:Y:S01]  /*1340*/  IADD3 R19, P0, P4, R17, UR16, R20 ;  /* 0x0000001011137c10 */ /* 0x000fe2000fc1e014 */
[----:B------:R-:W-:Y:S02]  /*1350*/  IMAD.MOV.U32 R17, RZ, RZ, RZ ;  /* 0x000000ffff117224 */ /* 0x000fe400078e00ff */
[----:B0-----:R-:W-:Y:S01]  /*1360*/  IMAD.SHL.U32 R18, R16, 0x4, RZ ;  /* 0x0000000410127824 */ /* 0x001fe200078e00ff */
        /* <DEDUP_REMOVED lines=8> */
[----:B--2---:R-:W-:-:S03]  /*13f0*/  IMAD.WIDE.U32 R16, R16, R25, R18 ;  /* 0x0000001910107225 */ /* 0x004fc600078e0012 */
        /* <DEDUP_REMOVED lines=29> */
.L_x_41:
[----:B------:R-:W-:Y:S01]  /*15d0*/  VIADD R7, R7, 0x10 ;  /* 0x0000001007077836 */ /* 0x000fe20000000000 */
[----:B------:R-:W-:Y:S06]  /*15e0*/  @P3 BRA `(.L_x_42) ;  /* 0xfffffffc00103947 */ /* 0x000fec000383ffff */
[----:B------:R-:W-:Y:S05]  /*15f0*/  BSYNC.RECONVERGENT B0 ;  /* 0x0000000000007941 */ /* 0x000fea0003800200 */
.L_x_40:
        /* <DEDUP_REMOVED lines=8> */
.L_x_33:
        /* <DEDUP_REMOVED lines=80> */
.L_x_43:
        /* <DEDUP_REMOVED lines=16> */
.L_x_91:


//--------------------- .text._Z33wmma_gemm_a_col_major_b_col_majorI6__halffLi16ELi16ELi16EN6nvcuda4wmma9row_majorES3_EvPKT_S6_PT0_jjjjjjbbff --------------------------
	.section	.text._Z33wmma_gemm_a_col_major_b_col_majorI6__halffLi16ELi16ELi16EN6nvcuda4wmma9row_majorES3_EvPKT_S6_PT0_jjjjjjbbff,"ax",@progbits
	.align	128
        .global         _Z33wmma_gemm_a_col_major_b_col_majorI6__halffLi16ELi16ELi16EN6nvcuda4wmma9row_majorES3_EvPKT_S6_PT0_jjjjjjbbff
        .type           _Z33wmma_gemm_a_col_major_b_col_majorI6__halffLi16ELi16ELi16EN6nvcuda4wmma9row_majorES3_EvPKT_S6_PT0_jjjjjjbbff,@function
        .size           _Z33wmma_gemm_a_col_major_b_col_majorI6__halffLi16ELi16ELi16EN6nvcuda4wmma9row_majorES3_EvPKT_S6_PT0_jjjjjjbbff,(.L_x_92 - _Z33wmma_gemm_a_col_major_b_col_majorI6__halffLi16ELi16ELi16EN6nvcuda4wmma9row_majorES3_EvPKT_S6_PT0_jjjjjjbbff)
        .other          _Z33wmma_gemm_a_col_major_b_col_majorI6__halffLi16ELi16ELi16EN6nvcuda4wmma9row_majorES3_EvPKT_S6_PT0_jjjjjjbbff,@"STO_CUDA_ENTRY STV_DEFAULT"
_Z33wmma_gemm_a_col_major_b_col_majorI6__halffLi16ELi16ELi16EN6nvcuda4wmma9row_majorES3_EvPKT_S6_PT0_jjjjjjbbff:
.text._Z33wmma_gemm_a_col_major_b_col_majorI6__halffLi16ELi16ELi16EN6nvcuda4wmma9row_majorES3_EvPKT_S6_PT0_jjjjjjbbff:
[----:B------:R-:W-:Y:S01]  /*0000*/  LDC R1, c[0x0][0x37c] ;  /* 0x0000df00ff017b82 */ /* 0x000fe20000000800 */
[----:B------:R-:W0:Y:S07]  /*0010*/  S2R R3, SR_TID.X ;  /* 0x0000000000037919 */ /* 0x000e2e0000002100 */
[----:B------:R-:W0:Y:S01]  /*0020*/  S2UR UR4, SR_CTAID.X ;  /* 0x00000000000479c3 */ /* 0x000e220000002500 */
[----:B------:R-:W1:Y:S01]  /*0030*/  LDCU UR7, c[0x0][0x3a0] ;  /* 0x00007400ff0777ac */ /* 0x000e620008000800 */
[----:B------:R-:W-:Y:S01]  /*0040*/  CS2R R10, SRZ ;  /* 0x00000000000a7805 */ /* 0x000fe2000001ff00 */
[----:B------:R-:W2:Y:S01]  /*0050*/  S2R R5, SR_TID.Y ;  /* 0x0000000000057919 */ /* 0x000ea20000002200 */
[----:B------:R-:W-:-:S02]  /*0060*/  CS2R R8, SRZ ;  /* 0x0000000000087805 */ /* 0x000fc4000001ff00 */
        /* <DEDUP_REMOVED lines=9> */
[----:B------:R-:W-:Y:S01]  /*0100*/  CS2R R4, SRZ ;  /* 0x0000000000047805 */ /* 0x000fe2000001ff00 */
[----:B---3--:R-:W-:Y:S06]  /*0110*/  BRA.U !UP0, `(.L_x_44) ;  /* 0x0000001108e87547 */ /* 0x008fec000b800000 */
[----:B------:R-:W0:Y:S01]  /*0120*/  LDCU.U8 UR4, c[0x0][0x3b0] ;  /* 0x00007600ff0477ac */ /* 0x000e220008000000 */
[----:B------:R-:W-:Y:S02]  /*0130*/  IMAD.SHL.U32 R2, R16, 0x10, RZ ;  /* 0x0000001010027824 */ /* 0x000fe400078e00ff */
[----:B------:R-:W-:Y:S01]  /*0140*/  IMAD.SHL.U32 R3, R0, 0x10, RZ ;  /* 0x0000001000037824 */ /* 0x000fe200078e00ff */
[----:B------:R-:W1:Y:S01]  /*0150*/  LDCU.S8 UR5, c[0x0][0x3b1] ;  /* 0x00007620ff0577ac */ /* 0x000e620008000200 */
[----:B------:R-:W-:Y:S02]  /*0160*/  IMAD.MOV.U32 R17, RZ, RZ, RZ ;  /* 0x000000ffff117224 */ /* 0x000fe400078e00ff */
[----:B------:R-:W-:Y:S01]  /*0170*/  IMAD.MOV.U32 R11, RZ, RZ, RZ ;  /* 0x000000ffff0b7224 */ /* 0x000fe200078e00ff */
[----:B------:R-:W2:Y:S01]  /*0180*/  LDCU.64 UR8, c[0x0][0x398] ;  /* 0x00007300ff0877ac */ /* 0x000ea20008000a00 */
[----:B------:R-:W3:Y:S01]  /*0190*/  LDCU.128 UR12, c[0x0][0x380] ;  /* 0x00007000ff0c77ac */ /* 0x000ee20008000c00 */
[----:B0-----:R-:W-:-:S04]  /*01a0*/  UPRMT UR4, UR4, 0x8880, URZ ;  /* 0x0000888004047896 */ /* 0x001fc800080000ff */
[----:B------:R-:W-:Y:S02]  /*01b0*/  UISETP.NE.AND UP0, UPT, UR4, URZ, UPT ;  /* 0x000000ff0400728c */ /* 0x000fe4000bf05270 */
[----:B-1----:R-:W-:Y:S02]  /*01c0*/  UISETP.NE.AND UP1, UPT, UR5, URZ, UPT ;  /* 0x000000ff0500728c */ /* 0x002fe4000bf25270 */
[----:B------:R-:W-:Y:S02]  /*01d0*/  UIADD3 UR4, UPT, UPT, UR7, -0x1, URZ ;  /* 0xffffffff07047890 */ /* 0x000fe4000fffe0ff */
[----:B------:R-:W-:Y:S02]  /*01e0*/  PLOP3.LUT P2, PT, PT, PT, UP0, 0x80, 0x8 ;  /* 0x000000000008781c */ /* 0x000fe40003f4f008 */
[----:B------:R-:W-:Y:S01]  /*01f0*/  ULEA.HI UR6, UR4, 0x1, URZ, 0x1c ;  /* 0x0000000104067891 */ /* 0x000fe2000f8fe0ff */
[----:B------:R-:W-:-:S03]  /*0200*/  PLOP3.LUT P1, PT, PT, PT, UP1, 0x80, 0x8 ;  /* 0x000000000008781c */ /* 0x000fc60003f2f018 */
[----:B------:R-:W-:-:S07]  /*0210*/  ULOP3.LUT UR18, UR6, 0x3, URZ, 0xc0, !UPT ;  /* 0x0000000306127892 */ /* 0x000fce000f8ec0ff */
[----:B------:R-:W-:Y:S01]  /*0220*/  VOTEU.ANY UP0, P2 ;  /* 0x0000000000ff7886 */ /* 0x000fe20001000100 */
[----:B--2---:R-:W-:Y:S02]  /*0230*/  USEL UR16, UR8, UR7, !UP0 ;  /* 0x0000000708107287 */ /* 0x004fe4000c000000 */
[----:B------:R-:W-:Y:S02]  /*0240*/  USEL UR4, UR7, UR8, !UP0 ;  /* 0x0000000807047287 */ /* 0x000fe4000c000000 */
[----:B------:R-:W-:Y:S01]  /*0250*/  UISETP.GE.U32.AND UP0, UPT, UR7, 0x31, UPT ;  /* 0x000000310700788c */ /* 0x000fe2000bf06070 */
[----:B------:R-:W-:Y:S01]  /*0260*/  VOTEU.ANY UP1, P1 ;  /* 0x0000000000ff7886 */ /* 0x000fe20000820100 */
[----:B------:R-:W-:Y:S02]  /*0270*/  USEL UR17, UR7, UR9, !UP1 ;  /* 0x0000000907117287 */ /* 0x000fe4000c800000 */
[----:B------:R-:W-:-:S05]  /*0280*/  USEL UR5, UR9, UR7, !UP1 ;  /* 0x0000000709057287 */ /* 0x000fca000c800000 */
[----:B---3--:R-:W-:Y:S07]  /*0290*/  BRA.U !UP0, `(.L_x_45) ;  /* 0x0000000d08947547 */ /* 0x008fee000b800000 */
[----:B------:R-:W-:Y:S01]  /*02a0*/  ULOP3.LUT UR6, UR6, 0x1ffffffc, URZ, 0xc0, !UPT ;  /* 0x1ffffffc06067892 */ /* 0x000fe2000f8ec0ff */
[----:B------:R-:W-:Y:S01]  /*02b0*/  BSSY.RECONVERGENT B0, `(.L_x_45) ;  /* 0x00000e3000007945 */ /* 0x000fe20003800200 */
[----:B------:R-:W-:Y:S01]  /*02c0*/  IMAD.MOV.U32 R17, RZ, RZ, RZ ;  /* 0x000000ffff117224 */ /* 0x000fe200078e00ff */
[----:B------:R-:W-:Y:S01]  /*02d0*/  CS2R R10, SRZ ;  /* 0x00000000000a7805 */ /* 0x000fe2000001ff00 */
[----:B------:R-:W-:Y:S01]  /*02e0*/  UIADD3 UR6, UPT, UPT, -UR6, URZ, URZ ;  /* 0x000000ff06067290 */ /* 0x000fe2000fffe1ff */
[----:B------:R-:W-:Y:S02]  /*02f0*/  CS2R R8, SRZ ;  /* 0x0000000000087805 */ /* 0x000fe4000001ff00 */
[----:B------:R-:W-:Y:S02]  /*0300*/  CS2R R6, SRZ ;  /* 0x0000000000067805 */ /* 0x000fe4000001ff00 */
[----:B------:R-:W-:Y:S01]  /*0310*/  CS2R R4, SRZ ;  /* 0x0000000000047805 */ /* 0x000fe2000001ff00 */
[----:B------:R-:W0:Y:S01]  /*0320*/  LDCU.U8 UR19, c[0x0][0x3b0] ;  /* 0x00007600ff1377ac */ /* 0x000e220008000000 */
[----:B------:R-:W-:Y:S01]  /*0330*/  IMAD.U32 R18, RZ, RZ, UR6 ;  /* 0x00000006ff127e24 */ /* 0x000fe2000f8e00ff */
[----:B------:R-:W1:Y:S06]  /*0340*/  LDCU.128 UR8, c[0x0][0x380] ;  /* 0x00007000ff0877ac */ /* 0x000e6c0008000c00 */
.L_x_50:
[C---:B------:R-:W-:Y:S02]  /*0350*/  SEL R20, R17.reuse, R2, !P2 ;  /* 0x0000000211147207 */ /* 0x040fe40005000000 */
        /* <DEDUP_REMOVED lines=10> */
[----:B------:R-:W-:-:S07]  /*0400*/  IMAD.MOV.U32 R13, RZ, RZ, RZ ;  /* 0x000000ffff0d7224 */ /* 0x000fce00078e00ff */
[----:B------:R-:W4:Y:S01]  /*0410*/  LDC R21, c[0x0][0x3a4] ;  /* 0x0000e900ff157b82 */ /* 0x000f220000000800 */
[----:B---3--:R-:W-:Y:S01]  /*0420*/  IMAD R14, R14, R29, RZ ;  /* 0x0000001d0e0e7224 */ /* 0x008fe200078e02ff */
[----:B------:R-:W-:-:S04]  /*0430*/  SHF.R.U32.HI R22, RZ, 0x1, R29 ;  /* 0x00000001ff167819 */ /* 0x000fc8000001161d */
[----:B------:R-:W-:Y:S02]  /*0440*/  IADD3 R25, P0, PT, R14, R25, RZ ;  /* 0x000000190e197210 */ /* 0x000fe40007f1e0ff */
[----:B--2---:R-:W-:Y:S01]  /*0450*/  SHF.R.U32.HI R19, RZ, 0x2, R12 ;  /* 0x00000002ff137819 */ /* 0x004fe2000001160c */
[----:B----4-:R-:W-:Y:S01]  /*0460*/  IMAD R27, R20, R21, RZ ;  /* 0x00000015141b7224 */ /* 0x010fe200078e02ff */
[----:B------:R-:W-:Y:S01]  /*0470*/  LOP3.LUT R12, R12, 0x3, RZ, 0xc0, !PT ;  /* 0x000000030c0c7812 */ /* 0x000fe200078ec0ff */
[----:B------:R-:W-:Y:S01]  /*0480*/  IMAD.X R14, RZ, RZ, RZ, P0 ;  /* 0x000000ffff0e7224 */ /* 0x000fe200000e06ff */
[----:B-1----:R-:W-:-:S03]  /*0490*/  LEA R15, P0, R25, UR10, 0x1 ;  /* 0x0000000a190f7c11 */ /* 0x002fc6000f8008ff */
[----:B------:R-:W-:Y:S01]  /*04a0*/  IMAD.WIDE.U32 R22, R19, R22, R12 ;  /* 0x0000001613167225 */ /* 0x000fe200078e000c */
[----:B------:R-:W-:Y:S02]  /*04b0*/  LEA.HI.X R25, R25, UR11, R14, 0x1, P0 ;  /* 0x0000000b19197c11 */ /* 0x000fe400080f0c0e */
[----:B------:R-:W-:-:S04]  /*04c0*/  LEA R14, P0, R22, R15, 0x2 ;  /* 0x0000000f160e7211 */ /* 0x000fc800078010ff */
[----:B------:R-:W-:Y:S02]  /*04d0*/  LEA.HI.X R15, R22, R25, R23, 0x2, P0 ;  /* 0x00000019160f7211 */ /* 0x000fe400000f1417 */
[----:B------:R-:W-:Y:S02]  /*04e0*/  SHF.R.U32.HI R22, RZ, 0x1, R21 ;  /* 0x00000001ff167819 */ /* 0x000fe40000011615 */
[----:B------:R-:W-:Y:S01]  /*04f0*/  IADD3 R20, P0, PT, R27, R24, RZ ;  /* 0x000000181b147210 */ /* 0x000fe20007f1e0ff */
[----:B------:R-:W-:Y:S01]  /*0500*/  IMAD.WIDE.U32 R28, R29, 0x10, R14 ;  /* 0x000000101d1c7825 */ /* 0x000fe200078e000e */
[----:B------:R-:W2:Y:S03]  /*0510*/  LDG.E R24, desc[UR20][R14.64+0x10] ;  /* 0x000010140e187981 */ /* 0x000ea6000c1e1900 */
[----:B------:R-:W-:Y:S01]  /*0520*/  IMAD.WIDE.U32 R12, R19, R22, R12 ;  /* 0x00000016130c7225 */ /* 0x000fe200078e000c */
[----:B------:R-:W3:Y:S04]  /*0530*/  LDG.E R27, desc[UR20][R28.64] ;  /* 0x000000141c1b7981 */ /* 0x000ee8000c1e1900 */
[----:B------:R-:W4:Y:S04]  /*0540*/  LDG.E R19, desc[UR20][R14.64] ;  /* 0x000000140e137981 */ /* 0x000f28000c1e1900 */
[----:B------:R-:W5:Y:S01]  /*0550*/  LDG.E R25, desc[UR20][R28.64+0x10] ;  /* 0x000010141c197981 */ /* 0x000f62000c1e1900 */
[----:B------:R-:W-:Y:S01]  /*0560*/  IMAD.X R22, RZ, RZ, RZ, P0 ;  /* 0x000000ffff167224 */ /* 0x000fe200000e06ff */
[----:B------:R-:W-:-:S04]  /*0570*/  LEA R23, P0, R20, UR8, 0x1 ;  /* 0x0000000814177c11 */ /* 0x000fc8000f8008ff */
[----:B------:R-:W-:Y:S02]  /*0580*/  LEA.HI.X R20, R20, UR9, R22, 0x1, P0 ;  /* 0x0000000914147c11 */ /* 0x000fe400080f0c16 */
[----:B------:R-:W-:-:S04]  /*0590*/  LEA R22, P0, R12, R23, 0x2 ;  /* 0x000000170c167211 */ /* 0x000fc800078010ff */
[----:B------:R-:W-:-:S03]  /*05a0*/  LEA.HI.X R23, R12, R20, R13, 0x2, P0 ;  /* 0x000000140c177211 */ /* 0x000fc600000f140d */
[----:B------:R-:W-:Y:S02]  /*05b0*/  IMAD.WIDE.U32 R20, R21, 0x10, R22 ;  /* 0x0000001015147825 */ /* 0x000fe400078e0016 */
[----:B------:R-:W5:Y:S04]  /*05c0*/  LDG.E R12, desc[UR20][R22.64] ;  /* 0x00000014160c7981 */ /* 0x000f68000c1e1900 */
[----:B------:R-:W5:Y:S04]  /*05d0*/  LDG.E R14, desc[UR20][R22.64+0x10] ;  /* 0x00001014160e7981 */ /* 0x000f68000c1e1900 */
[----:B------:R-:W5:Y:S04]  /*05e0*/  LDG.E R13, desc[UR20][R20.64] ;  /* 0x00000014140d7981 */ /* 0x000f68000c1e1900 */
[----:B------:R-:W5:Y:S01]  /*05f0*/  LDG.E R15, desc[UR20][R20.64+0x10] ;  /* 0x00001014140f7981 */ /* 0x000f62000c1e1900 */
[----:B------:R-:W-:Y:S05]  /*0600*/  WARPSYNC.ALL ;  /* 0x0000000000007948 */ /* 0x000fea0003800000 */
[----:B--2---:R-:W-:Y:S04]  /*0610*/  MOVM.16.MT88 R24, R24 ;  /* 0x000000001818723a */ /* 0x004fe80000000000 */
[----:B---3--:R-:W-:Y:S04]  /*0620*/  MOVM.16.MT88 R27, R27 ;  /* 0x000000001b1b723a */ /* 0x008fe80000000000 */
[----:B----4-:R-:W1:Y:S04]  /*0630*/  MOVM.16.MT88 R26, R19 ;  /* 0x00000000131a723a */ /* 0x010e680000000000 */
[----:B-----5:R-:W2:Y:S01]  /*0640*/  MOVM.16.MT88 R25, R25 ;  /* 0x000000001919723a */ /* 0x020ea20000000000 */
[C---:B-1----:R-:W-:Y:S08]  /*0650*/  HMMA.16816.F32 R4, R12.reuse, R26, R4 ;  /* 0x0000001a0c04723c */ /* 0x042ff00000001804 */
[----:B--2---:R-:W-:-:S15]  /*0660*/  HMMA.16816.F32 R8, R12, R24, R8 ;  /* 0x000000180c08723c */ /* 0x004fde0000001808 */
[----:B------:R-:W-:-:S05]  /*0670*/  NOP ;  /* 0x0000000000007918 */ /* 0x000fca0000000000 */
.L_x_46:
[----:B------:R-:W2:Y:S01]  /*0680*/  LDCU.S8 UR6, c[0x0][0x3b1] ;  /* 0x00007620ff0677ac */ /* 0x000ea20008000200 */
[----:B------:R-:W-:Y:S01]  /*0690*/  VIADD R12, R17, 0x10 ;  /* 0x00000010110c7836 */ /* 0x000fe20000000000 */
[----:B0-----:R-:W-:-:S04]  /*06a0*/  UPRMT UR7, UR19, 0x8880, URZ ;  /* 0x0000888013077896 */ /* 0x001fc800080000ff */
[----:B------:R-:W-:-:S06]  /*06b0*/  UISETP.NE.AND UP1, UPT, UR7, URZ, UPT ;  /* 0x000000ff0700728c */ /* 0x000fcc000bf25270 */
[----:B------:R-:W-:Y:S01]  /*06c0*/  PLOP3.LUT P2, PT, PT, PT, UP1, 0x80, 0x8 ;  /* 0x000000000008781c */ /* 0x000fe20003f4f018 */
[----:B--2---:R-:W-:-:S03]  /*06d0*/  UISETP.NE.AND UP0, UPT, UR6, URZ, UPT ;  /* 0x000000ff0600728c */ /* 0x004fc6000bf05270 */
[----:B------:R-:W-:Y:S02]  /*06e0*/  SEL R22, R12, R2, !P2 ;  /* 0x000000020c167207 */ /* 0x000fe40005000000 */
[----:B------:R-:W-:Y:S02]  /*06f0*/  SEL R19, R2, R12, !P2 ;  /* 0x0000000c02137207 */ /* 0x000fe40005000000 */
[----:B------:R-:W-:Y:S02]  /*0700*/  ISETP.GE.U32.AND P0, PT, R22, UR4, PT ;  /* 0x0000000416007c0c */ /* 0x000fe4000bf06070 */
[----:B------:R-:W-:Y:S02]  /*0710*/  PLOP3.LUT P1, PT, PT, PT, UP0, 0x80, 0x8 ;  /* 0x000000000008781c */ /* 0x000fe40003f2f008 */
[----:B------:R-:W-:Y:S02]  /*0720*/  ISETP.GE.U32.OR P0, PT, R19, UR16, P0 ;  /* 0x0000001013007c0c */ /* 0x000fe40008706470 */
[----:B------:R-:W-:-:S02]  /*0730*/  SEL R27, R12, R3, !P1 ;  /* 0x000000030c1b7207 */ /* 0x000fc40004800000 */
[----:B------:R-:W-:Y:S02]  /*0740*/  SEL R12, R3, R12, !P1 ;  /* 0x0000000c030c7207 */ /* 0x000fe40004800000 */
[----:B------:R-:W-:-:S04]  /*0750*/  ISETP.GE.U32.OR P0, PT, R27, UR17, P0 ;  /* 0x000000111b007c0c */ /* 0x000fc80008706470 */
[----:B------:R-:W-:-:S13]  /*0760*/  ISETP.GE.U32.OR P0, PT, R12, UR5, P0 ;  /* 0x000000050c007c0c */ /* 0x000fda0008706470 */
[----:B------:R-:W-:Y:S05]  /*0770*/  @P0 BRA `(.L_x_47) ;  /* 0x0000000000a80947 */ /* 0x000fea0003800000 */
[----:B------:R-:W0:Y:S01]  /*0780*/  S2R R13, SR_LANEID ;  /* 0x00000000000d7919 */ /* 0x000e220000000000 */
[----:B------:R-:W2:Y:S08]  /*0790*/  LDC R29, c[0x0][0x3a8] ;  /* 0x0000ea00ff1d7b82 */ /* 0x000eb00000000800 */
[----:B------:R-:W3:Y:S01]  /*07a0*/  LDC R25, c[0x0][0x3a4] ;  /* 0x0000e900ff197b82 */ /* 0x000ee20000000800 */
[----:B--2---:R-:W-:Y:S01]  /*07b0*/  IMAD R14, R12, R29, RZ ;  /* 0x0000001d0c0e7224 */ /* 0x004fe200078e02ff */
[----:B------:R-:W-:-:S04]  /*07c0*/  SHF.R.U32.HI R20, RZ, 0x1, R29 ;  /* 0x00000001ff147819 */ /* 0x000fc8000001161d */
[----:B------:R-:W-:Y:S02]  /*07d0*/  IADD3 R27, P0, PT, R14, R27, RZ ;  /* 0x0000001b0e1b7210 */ /* 0x000fe40007f1e0ff */
[----:B0-----:R-:W-:Y:S01]  /*07e0*/  SHF.R.U32.HI R23, RZ, 0x2, R13 ;  /* 0x00000002ff177819 */ /* 0x001fe2000001160d */
[----:B---3--:R-:W-:Y:S01]  /*07f0*/  IMAD R22, R22, R25, RZ ;  /* 0x0000001916167224 */ /* 0x008fe200078e02ff */
[----:B------:R-:W-:Y:S01]  /*0800*/  LOP3.LUT R12, R13, 0x3, RZ, 0xc0, !PT ;  /* 0x000000030d0c7812 */ /* 0x000fe200078ec0ff */
[----:B------:R-:W-:Y:S02]  /*0810*/  IMAD.MOV.U32 R13, RZ, RZ, RZ ;  /* 0x000000ffff0d7224 */ /* 0x000fe400078e00ff */
[----:B------:R-:W-:Y:S01]  /*0820*/  IMAD.X R14, RZ, RZ, RZ, P0 ;  /* 0x000000ffff0e7224 */ /* 0x000fe200000e06ff */
[----:B-1----:R-:W-:Y:S01]  /*0830*/  LEA R15, P0, R27, UR10, 0x1 ;  /* 0x0000000a1b0f7c11 */ /* 0x002fe2000f8008ff */
[----:B------:R-:W-:-:S03]  /*0840*/  IMAD.WIDE.U32 R20, R23, R20, R12 ;  /* 0x0000001417147225 */ /* 0x000fc600078e000c */
        /* <DEDUP_REMOVED lines=24> */
[----:B----4-:R-:W-:Y:S04]  /*09d0*/  MOVM.16.MT88 R20, R20 ;  /* 0x000000001414723a */ /* 0x010fe80000000000 */
[----:B-----5:R-:W0:Y:S02]  /*09e0*/  MOVM.16.MT88 R23, R23 ;  /* 0x000000001717723a */ /* 0x020e240000000000 */
[C---:B0-----:R-:W-:Y:S08]  /*09f0*/  HMMA.16816.F32 R4, R12.reuse, R22, R4 ;  /* 0x000000160c04723c */ /* 0x041ff00000001804 */
[----:B------:R-:W-:-:S15]  /*0a00*/  HMMA.16816.F32 R8, R12, R20, R8 ;  /* 0x000000140c08723c */ /* 0x000fde0000001808 */
[----:B------:R-:W-:-:S05]  /*0a10*/  NOP ;  /* 0x0000000000007918 */ /* 0x000fca0000000000 */
.L_x_47:
[----:B------:R-:W-:-:S05]  /*0a20*/  VIADD R12, R17, 0x20 ;  /* 0x00000020110c7836 */ /* 0x000fca0000000000 */
[----:B------:R-:W-:Y:S02]  /*0a30*/  SEL R22, R12, R2, !P2 ;  /* 0x000000020c167207 */ /* 0x000fe40005000000 */
[-C--:B------:R-:W-:Y:S02]  /*0a40*/  SEL R19, R2, R12.reuse, !P2 ;  /* 0x0000000c02137207 */ /* 0x080fe40005000000 */
[----:B------:R-:W-:Y:S02]  /*0a50*/  ISETP.GE.U32.AND P0, PT, R22, UR4, PT ;  /* 0x0000000416007c0c */ /* 0x000fe4000bf06070 */
[----:B------:R-:W-:Y:S02]  /*0a60*/  SEL R27, R12, R3, !P1 ;  /* 0x000000030c1b7207 */ /* 0x000fe40004800000 */
[----:B------:R-:W-:Y:S02]  /*0a70*/  ISETP.GE.U32.OR P0, PT, R19, UR16, P0 ;  /* 0x0000001013007c0c */ /* 0x000fe40008706470 */
[----:B------:R-:W-:-:S02]  /*0a80*/  SEL R12, R3, R12, !P1 ;  /* 0x0000000c030c7207 */ /* 0x000fc40004800000 */
        /* <DEDUP_REMOVED lines=45> */
.L_x_48:
[----:B------:R-:W-:Y:S02]  /*0d60*/  VIADD R12, R17, 0x30 ;  /* 0x00000030110c7836 */ /* 0x000fe40000000000 */
[----:B------:R-:W-:-:S03]  /*0d70*/  VIADD R18, R18, 0x4 ;  /* 0x0000000412127836 */ /* 0x000fc60000000000 */
[----:B------:R-:W-:Y:S02]  /*0d80*/  SEL R22, R12, R2, !P2 ;  /* 0x000000020c167207 */ /* 0x000fe40005000000 */
        /* <DEDUP_REMOVED lines=51> */
.L_x_49:
[----:B------:R-:W-:Y:S01]  /*10c0*/  VIADD R17, R17, 0x40 ;  /* 0x0000004011117836 */ /* 0x000fe20000000000 */
[----:B------:R-:W-:Y:S06]  /*10d0*/  @P3 BRA `(.L_x_50) ;  /* 0xfffffff0009c3947 */ /* 0x000fec000383ffff */
[----:B-1----:R-:W-:Y:S05]  /*10e0*/  BSYNC.RECONVERGENT B0 ;  /* 0x0000000000007941 */ /* 0x002fea0003800200 */
.L_x_45:
[----:B------:R-:W-:Y:S01]  /*10f0*/  UISETP.NE.AND UP0, UPT, UR18, URZ, UPT ;  /* 0x000000ff1200728c */ /* 0x000fe2000bf05270 */
[----:B------:R-:W-:Y:S08]  /*1100*/  BSSY.RECONVERGENT B0, `(.L_x_44) ;  /* 0x000003b000007945 */ /* 0x000ff00003800200 */
[----:B------:R-:W-:Y:S05]  /*1110*/  BRA.U !UP0, `(.L_x_51) ;  /* 0x0000000108e47547 */ /* 0x000fea000b800000 */
[----:B------:R-:W-:-:S06]  /*1120*/  UIADD3 UR6, UPT, UPT, -UR18, URZ, URZ ;  /* 0x000000ff12067290 */ /* 0x000fcc000fffe1ff */
[----:B------:R-:W-:-:S07]  /*1130*/  IMAD.U32 R18, RZ, RZ, UR6 ;  /* 0x00000006ff127e24 */ /* 0x000fce000f8e00ff */
.L_x_53:
[C---:B------:R-:W-:Y:S01]  /*1140*/  SEL R22, R17.reuse, R2, !P2 ;  /* 0x0000000211167207 */ /* 0x040fe20005000000 */
[----:B------:R-:W-:Y:S01]  /*1150*/  VIADD R18, R18, 0x1 ;  /* 0x0000000112127836 */ /* 0x000fe20000000000 */
        /* <DEDUP_REMOVED lines=10> */
[----:B------:R-:W1:Y:S08]  /*1200*/  LDC R29, c[0x0][0x3a8] ;  /* 0x0000ea00ff1d7b82 */ /* 0x000e700000000800 */
[----:B------:R-:W2:Y:S01]  /*1210*/  LDC R25, c[0x0][0x3a4] ;  /* 0x0000e900ff197b82 */ /* 0x000ea20000000800 */
[----:B-1----:R-:W-:Y:S01]  /*1220*/  IMAD R14, R12, R29, RZ ;  /* 0x0000001d0c0e7224 */ /* 0x002fe200078e02ff */
[----:B------:R-:W-:-:S04]  /*1230*/  SHF.R.U32.HI R20, RZ, 0x1, R29 ;  /* 0x00000001ff147819 */ /* 0x000fc8000001161d */
[----:B------:R-:W-:Y:S02]  /*1240*/  IADD3 R27, P0, PT, R14, R27, RZ ;  /* 0x0000001b0e1b7210 */ /* 0x000fe40007f1e0ff */
[----:B0-----:R-:W-:Y:S01]  /*1250*/  SHF.R.U32.HI R23, RZ, 0x2, R13 ;  /* 0x00000002ff177819 */ /* 0x001fe2000001160d */
[----:B--2---:R-:W-:Y:S01]  /*1260*/  IMAD R22, R22, R25, RZ ;  /* 0x0000001916167224 */ /* 0x004fe200078e02ff */
[----:B------:R-:W-:Y:S01]  /*1270*/  LOP3.LUT R12, R13, 0x3, RZ, 0xc0, !PT ;  /* 0x000000030d0c7812 */ /* 0x000fe200078ec0ff */
[----:B------:R-:W-:Y:S02]  /*1280*/  IMAD.MOV.U32 R13, RZ, RZ, RZ ;  /* 0x000000ffff0d7224 */ /* 0x000fe400078e00ff */
[----:B------:R-:W-:Y:S01]  /*1290*/  IMAD.X R14, RZ, RZ, RZ, P0 ;  /* 0x000000ffff0e7224 */ /* 0x000fe200000e06ff */
[----:B------:R-:W-:Y:S01]  /*12a0*/  LEA R15, P0, R27, UR14, 0x1 ;  /* 0x0000000e1b0f7c11 */ /* 0x000fe2000f8008ff */
        /* <DEDUP_REMOVED lines=30> */
.L_x_52:
[----:B------:R-:W-:Y:S01]  /*1490*/  VIADD R17, R17, 0x10 ;  /* 0x0000001011117836 */ /* 0x000fe20000000000 */
[----:B------:R-:W-:Y:S06]  /*14a0*/  @P3 BRA `(.L_x_53) ;  /* 0xfffffffc00243947 */ /* 0x000fec000383ffff */
.L_x_51:
[----:B------:R-:W-:Y:S05]  /*14b0*/  BSYNC.RECONVERGENT B0 ;  /* 0x0000000000007941 */ /* 0x000fea0003800200 */
.L_x_44:
        /* <DEDUP_REMOVED lines=9> */
[----:B-1----:R-:W-:Y:S02]  /*1550*/  IMAD R21, R0, R13, RZ ;  /* 0x0000000d00157224 */ /* 0x002fe400078e02ff */
[----:B------:R-:W-:-:S03]  /*1560*/  IMAD.WIDE.U32 R14, R13, 0x4, RZ ;  /* 0x000000040d0e7825 */ /* 0x000fc600078e00ff */
[----:B------:R-:W-:Y:S01]  /*1570*/  IADD3 R21, P0, PT, R21, R16, RZ ;  /* 0x0000001015157210 */ /* 0x000fe20007f1e0ff */
[----:B0-----:R-:W-:Y:S01]  /*1580*/  IMAD.SHL.U32 R3, R2, 0x2, RZ ;  /* 0x0000000202037824 */ /* 0x001fe200078e00ff */
[----:B------:R-:W-:Y:S01]  /*1590*/  SHF.R.U32.HI R2, RZ, 0x2, R2 ;  /* 0x00000002ff027819 */ /* 0x000fe20000011602 */
[----:B------:R-:W-:-:S03]  /*15a0*/  IMAD.WIDE.U32 R18, R13, 0x20, R14 ;  /* 0x000000200d127825 */ /* 0x000fc600078e000e */
[----:B------:R-:W-:Y:S01]  /*15b0*/  LOP3.LUT R0, R3, 0x6, RZ, 0xe2, !PT ;  /* 0x0000000603007812 */ /* 0x000fe200078ee2ff */
[----:B------:R-:W-:-:S04]  /*15c0*/  IMAD.MOV.U32 R3, RZ, RZ, RZ ;  /* 0x000000ffff037224 */ /* 0x000fc800078e00ff */
[----:B------:R-:W-:-:S04]  /*15d0*/  IMAD.WIDE.U32 R2, R0, R13, R2 ;  /* 0x0000000d00027225 */ /* 0x000fc800078e0002 */
[----:B------:R-:W-:Y:S01]  /*15e0*/  IMAD.X R0, RZ, RZ, RZ, P0 ;  /* 0x000000ffff007224 */ /* 0x000fe200000e06ff */
[----:B--2---:R-:W-:-:S04]  /*15f0*/  LEA R17, P0, R21, UR6, 0x2 ;  /* 0x0000000615117c11 */ /* 0x004fc8000f8010ff */
[----:B------:R-:W-:Y:S02]  /*1600*/  LEA.HI.X R21, R21, UR7, R0, 0x2, P0 ;  /* 0x0000000715157c11 */ /* 0x000fe400080f1400 */
[----:B------:R-:W-:-:S04]  /*1610*/  LEA R16, P0, R2, R17, 0x2 ;  /* 0x0000001102107211 */ /* 0x000fc800078010ff */
[----:B------:R-:W-:Y:S02]  /*1620*/  LEA.HI.X R17, R2, R21, R3, 0x2, P0 ;  /* 0x0000001502117211 */ /* 0x000fe400000f1403 */
[-C--:B------:R-:W-:Y:S02]  /*1630*/  IADD3 R14, P0, PT, R14, R16.reuse, RZ ;  /* 0x000000100e0e7210 */ /* 0x080fe40007f1e0ff */
[----:B------:R-:W-:Y:S01]  /*1640*/  IADD3 R2, P1, PT, R18, R16, RZ ;  /* 0x0000001012027210 */ /* 0x000fe20007f3e0ff */
[----:B------:R-:W-:Y:S01]  /*1650*/  IMAD.WIDE.U32 R12, R13, 0x20, R16 ;  /* 0x000000200d0c7825 */ /* 0x000fe200078e0010 */
[----:B------:R-:W2:Y:S03]  /*1660*/  LDG.E R21, desc[UR20][R16.64] ;  /* 0x0000001410157981 */ /* 0x000ea6000c1e1900 */
[--C-:B------:R-:W-:Y:S01]  /*1670*/  IMAD.X R15, R15, 0x1, R17.reuse, P0 ;  /* 0x000000010f0f7824 */ /* 0x100fe200000e0611 */
[----:B------:R-:W3:Y:S01]  /*1680*/  LDG.E R23, desc[UR20][R16.64+0x20] ;  /* 0x0000201410177981 */ /* 0x000ee2000c1e1900 */
[----:B------:R-:W-:-:S03]  /*1690*/  IMAD.X R3, R19, 0x1, R17, P1 ;  /* 0x0000000113037824 */ /* 0x000fc600008e0611 */
[----:B------:R-:W4:Y:S04]  /*16a0*/  LDG.E R22, desc[UR20][R14.64] ;  /* 0x000000140e167981 */ /* 0x000f28000c1e1900 */
[----:B------:R-:W5:Y:S04]  /*16b0*/  LDG.E R24, desc[UR20][R14.64+0x20] ;  /* 0x000020140e187981 */ /* 0x000f68000c1e1900 */
[----:B------:R-:W5:Y:S04]  /*16c0*/  LDG.E R20, desc[UR20][R12.64] ;  /* 0x000000140c147981 */ /* 0x000f68000c1e1900 */
[----:B------:R-:W5:Y:S04]  /*16d0*/  LDG.E R0, desc[UR20][R2.64] ;  /* 0x0000001402007981 */ /* 0x000f68000c1e1900 */
[----:B------:R-:W5:Y:S04]  /*16e0*/  LDG.E R19, desc[UR20][R12.64+0x20] ;  /* 0x000020140c137981 */ /* 0x000f68000c1e1900 */
[----:B------:R-:W5:Y:S01]  /*16f0*/  LDG.E R18, desc[UR20][R2.64+0x20] ;  /* 0x0000201402127981 */ /* 0x000f62000c1e1900 */
[----:B------:R-:W-:Y:S05]  /*1700*/  WARPSYNC.ALL ;  /* 0x0000000000007948 */ /* 0x000fea0003800000 */
[----:B------:R-:W2:Y:S01]  /*1710*/  LDCU UR6, c[0x0][0x3b8] ;  /* 0x00007700ff0677ac */ /* 0x000ea20008000800 */
[----:B------:R-:W0:Y:S01]  /*1720*/  LDCU UR7, c[0x0][0x3b4] ;  /* 0x00007680ff0777ac */ /* 0x000e220008000800 */
[----:B--2---:R-:W-:Y:S01]  /*1730*/  FMUL R21, R21, UR6 ;  /* 0x0000000615157c20 */ /* 0x004fe20008400000 */
[----:B---3--:R-:W-:-:S03]  /*1740*/  FMUL R23, R23, UR6 ;  /* 0x0000000617177c20 */ /* 0x008fc60008400000 */
[----:B0-----:R-:W-:Y:S01]  /*1750*/  FFMA R21, R4, UR7, R21 ;  /* 0x0000000704157c23 */ /* 0x001fe20008000015 */
[----:B----4-:R-:W-:Y:S01]  /*1760*/  FMUL R22, R22, UR6 ;  /* 0x0000000616167c20 */ /* 0x010fe20008400000 */
[----:B------:R-:W-:Y:S01]  /*1770*/  FFMA R23, R6, UR7, R23 ;  /* 0x0000000706177c23 */ /* 0x000fe20008000017 */
[----:B-----5:R-:W-:Y:S02]  /*1780*/  FMUL R24, R24, UR6 ;  /* 0x0000000618187c20 */ /* 0x020fe40008400000 */
[----:B------:R-:W-:Y:S01]  /*1790*/  FFMA R5, R5, UR7, R22 ;  /* 0x0000000705057c23 */ /* 0x000fe20008000016 */
[----:B------:R-:W-:Y:S01]  /*17a0*/  FMUL R25, R20, UR6 ;  /* 0x0000000614197c20 */ /* 0x000fe20008400000 */
[----:B------:R-:W-:Y:S01]  /*17b0*/  FFMA R7, R7, UR7, R24 ;  /* 0x0000000707077c23 */ /* 0x000fe20008000018 */
[----:B------:R-:W-:Y:S02]  /*17c0*/  FMUL R0, R0, UR6 ;  /* 0x0000000600007c20 */ /* 0x000fe40008400000 */
[----:B------:R-:W-:Y:S01]  /*17d0*/  FFMA R25, R8, UR7, R25 ;  /* 0x0000000708197c23 */ /* 0x000fe20008000019 */
[----:B------:R-:W-:Y:S01]  /*17e0*/  FMUL R19, R19, UR6 ;  /* 0x0000000613137c20 */ /* 0x000fe20008400000 */
[----:B------:R-:W-:Y:S01]  /*17f0*/  FFMA R9, R9, UR7, R0 ;  /* 0x0000000709097c23 */ /* 0x000fe20008000000 */
[----:B------:R-:W-:Y:S01]  /*1800*/  STG.E desc[UR20][R16.64], R21 ;  /* 0x0000001510007986 */ /* 0x000fe2000c101914 */
[----:B------:R-:W-:Y:S01]  /*1810*/  FMUL R18, R18, UR6 ;  /* 0x0000000612127c20 */ /* 0x000fe20008400000 */
[----:B------:R-:W-:-:S02]  /*1820*/  FFMA R19, R10, UR7, R19 ;  /* 0x000000070a137c23 */ /* 0x000fc40008000013 */
[----:B------:R-:W-:Y:S01]  /*1830*/  STG.E desc[UR20][R14.64], R5 ;  /* 0x000000050e007986 */ /* 0x000fe2000c101914 */
[----:B------:R-:W-:-:S03]  /*1840*/  FFMA R11, R11, UR7, R18 ;  /* 0x000000070b0b7c23 */ /* 0x000fc60008000012 */
[----:B------:R-:W-:Y:S04]  /*1850*/  STG.E desc[UR20][R16.64+0x20], R23 ;  /* 0x0000201710007986 */ /* 0x000fe8000c101914 */
[----:B------:R-:W-:Y:S04]  /*1860*/  STG.E desc[UR20][R14.64+0x20], R7 ;  /* 0x000020070e007986 */ /* 0x000fe8000c101914 */
[----:B------:R-:W-:Y:S04]  /*1870*/  STG.E desc[UR20][R12.64], R25 ;  /* 0x000000190c007986 */ /* 0x000fe8000c101914 */
[----:B------:R-:W-:Y:S04]  /*1880*/  STG.E desc[UR20][R2.64], R9 ;  /* 0x0000000902007986 */ /* 0x000fe8000c101914 */
[----:B------:R-:W-:Y:S04]  /*1890*/  STG.E desc[UR20][R12.64+0x20], R19 ;  /* 0x000020130c007986 */ /* 0x000fe8000c101914 */
[----:B------:R-:W-:Y:S01]  /*18a0*/  STG.E desc[UR20][R2.64+0x20], R11 ;  /* 0x0000200b02007986 */ /* 0x000fe2000c101914 */
[----:B------:R-:W-:Y:S05]  /*18b0*/  EXIT ;  /* 0x000000000000794d */ /* 0x000fea0003800000 */
.L_x_54:
        /* <DEDUP_REMOVED lines=12> */
.L_x_92:


//--------------------- .text._Z33wmma_gemm_a_col_major_b_col_majorI6__halffLi16ELi16ELi16EN6nvcuda4wmma9col_majorENS2_9row_majorEEvPKT_S7_PT0_jjjjjjbbff --------------------------
	.section	.text._Z33wmma_gemm_a_col_major_b_col_majorI6__halffLi16ELi16ELi16EN6nvcuda4wmma9col_majorENS2_9row_majorEEvPKT_S7_PT0_jjjjjjbbff,"ax",@progbits
	.align	128
        .global         _Z33wmma_gemm_a_col_major_b_col_majorI6__halffLi16ELi16ELi16EN6nvcuda4wmma9col_majorENS2_9row_majorEEvPKT_S7_PT0_jjjjjjbbff
        .type           _Z33wmma_gemm_a_col_major_b_col_majorI6__halffLi16ELi16ELi16EN6nvcuda4wmma9col_majorENS2_9row_majorEEvPKT_S7_PT0_jjjjjjbbff,@function
        .size           _Z33wmma_gemm_a_col_major_b_col_majorI6__halffLi16ELi16ELi16EN6nvcuda4wmma9col_majorENS2_9row_majorEEvPKT_S7_PT0_jjjjjjbbff,(.L_x_93 - _Z33wmma_gemm_a_col_major_b_col_majorI6__halffLi16ELi16ELi16EN6nvcuda4wmma9col_majorENS2_9row_majorEEvPKT_S7_PT0_jjjjjjbbff)
        .other          _Z33wmma_gemm_a_col_major_b_col_majorI6__halffLi16ELi16ELi16EN6nvcuda4wmma9col_majorENS2_9row_majorEEvPKT_S7_PT0_jjjjjjbbff,@"STO_CUDA_ENTRY STV_DEFAULT"
_Z33wmma_gemm_a_col_major_b_col_majorI6__halffLi16ELi16ELi16EN6nvcuda4wmma9col_majorENS2_9row_majorEEvPKT_S7_PT0_jjjjjjbbff:
.text._Z33wmma_gemm_a_col_major_b_col_majorI6__halffLi16ELi16ELi16EN6nvcuda4wmma9col_majorENS2_9row_majorEEvPKT_S7_PT0_jjjjjjbbff:
        /* <DEDUP_REMOVED lines=53> */
.L_x_61:
        /* <DEDUP_REMOVED lines=18> */
[----:B------:R-:W-:Y:S02]  /*0470*/  LOP3.LUT R22, R22, 0x3, RZ, 0xc0, !PT ;  /* 0x0000000316167812 */ /* 0x000fe400078ec0ff */
[----:B------:R-:W-:Y:S02]  /*0480*/  SHF.R.U32.HI R20, RZ, 0x1, R25 ;  /* 0x00000001ff147819 */ /* 0x000fe40000011619 */
[----:B------:R-:W-:Y:S01]  /*0490*/  IADD3 R14, P1, PT, R13, R14, RZ ;  /* 0x0000000e0d0e7210 */ /* 0x000fe20007f3e0ff */
[----:B------:R-:W-:-:S04]  /*04a0*/  IMAD.WIDE.U32 R12, R21, R12, R22 ;  /* 0x0000000c150c7225 */ /* 0x000fc800078e0016 */
[----:B------:R-:W-:-:S04]  /*04b0*/  IMAD.WIDE.U32 R22, R21, R20, R22 ;  /* 0x0000001415167225 */ /* 0x000fc800078e0016 */
[----:B------:R-:W-:Y:S01]  /*04c0*/  IMAD.X R20, RZ, RZ, RZ, P0 ;  /* 0x000000ffff147224 */ /* 0x000fe200000e06ff */
[C---:B-1----:R-:W-:Y:S01]  /*04d0*/  LEA R29, P0, R15.reuse, UR8, 0x1 ;  /* 0x000000080f1d7c11 */ /* 0x042fe2000f8008ff */
[----:B------:R-:W-:Y:S01]  /*04e0*/  IMAD.X R27, RZ, RZ, RZ, P1 ;  /* 0x000000ffff1b7224 */ /* 0x000fe200008e06ff */
[C---:B------:R-:W-:Y:S02]  /*04f0*/  LEA R21, P1, R14.reuse, UR10, 0x1 ;  /* 0x0000000a0e157c11 */ /* 0x040fe4000f8208ff */
[----:B------:R-:W-:Y:S02]  /*0500*/  LEA.HI.X R15, R15, UR9, R20, 0x1, P0 ;  /* 0x000000090f0f7c11 */ /* 0x000fe400080f0c14 */
[----:B------:R-:W-:Y:S02]  /*0510*/  LEA.HI.X R27, R14, UR11, R27, 0x1, P1 ;  /* 0x0000000b0e1b7c11 */ /* 0x000fe400088f0c1b */
[----:B------:R-:W-:Y:S02]  /*0520*/  LEA R20, P0, R12, R29, 0x2 ;  /* 0x0000001d0c147211 */ /* 0x000fe400078010ff */
[----:B------:R-:W-:-:S02]  /*0530*/  LEA R14, P1, R22, R21, 0x2 ;  /* 0x00000015160e7211 */ /* 0x000fc400078210ff */
[----:B------:R-:W-:Y:S02]  /*0540*/  LEA.HI.X R21, R12, R15, R13, 0x2, P0 ;  /* 0x0000000f0c157211 */ /* 0x000fe400000f140d */
[----:B------:R-:W-:Y:S01]  /*0550*/  LEA.HI.X R15, R22, R27, R23, 0x2, P1 ;  /* 0x0000001b160f7211 */ /* 0x000fe200008f1417 */
[----:B------:R-:W-:Y:S02]  /*0560*/  IMAD.WIDE.U32 R22, R19, 0x10, R20 ;  /* 0x0000001013167825 */ /* 0x000fe400078e0014 */
[----:B------:R-:W2:Y:S02]  /*0570*/  LDG.E R12, desc[UR20][R20.64] ;  /* 0x00000014140c7981 */ /* 0x000ea4000c1e1900 */
[----:B------:R-:W-:Y:S02]  /*0580*/  IMAD.WIDE.U32 R24, R25, 0x10, R14 ;  /* 0x0000001019187825 */ /* 0x000fe400078e000e */
[----:B------:R-:W3:Y:S04]  /*0590*/  LDG.E R19, desc[UR20][R22.64] ;  /* 0x0000001416137981 */ /* 0x000ee8000c1e1900 */
[----:B------:R-:W4:Y:S04]  /*05a0*/  LDG.E R28, desc[UR20][R14.64] ;  /* 0x000000140e1c7981 */ /* 0x000f28000c1e1900 */
[----:B------:R3:W5:Y:S04]  /*05b0*/  LDG.E R26, desc[UR20][R14.64+0x10] ;  /* 0x000010140e1a7981 */ /* 0x000768000c1e1900 */
        /* <DEDUP_REMOVED lines=8> */
[----:B-----5:R-:W-:Y:S04]  /*0640*/  MOVM.16.MT88 R26, R26 ;  /* 0x000000001a1a723a */ /* 0x020fe80000000000 */
[----:B------:R-:W-:Y:S04]  /*0650*/  MOVM.16.MT88 R13, R13 ;  /* 0x000000000d0d723a */ /* 0x000fe80000000000 */
[----:B------:R-:W-:Y:S04]  /*0660*/  MOVM.16.MT88 R29, R29 ;  /* 0x000000001d1d723a */ /* 0x000fe80000000000 */
[----:B------:R-:W1:Y:S04]  /*0670*/  MOVM.16.MT88 R15, R22 ;  /* 0x00000000160f723a */ /* 0x000e680000000000 */
[----:B------:R-:W2:Y:S01]  /*0680*/  MOVM.16.MT88 R27, R27 ;  /* 0x000000001b1b723a */ /* 0x000ea20000000000 */
[C---:B-1----:R-:W-:Y:S08]  /*0690*/  HMMA.16816.F32 R4, R12.reuse, R28, R4 ;  /* 0x0000001c0c04723c */ /* 0x042ff00000001804 */
[----:B--2---:R-:W-:-:S15]  /*06a0*/  HMMA.16816.F32 R8, R12, R26, R8 ;  /* 0x0000001a0c08723c */ /* 0x004fde0000001808 */
[----:B------:R-:W-:-:S05]  /*06b0*/  NOP ;  /* 0x0000000000007918 */ /* 0x000fca0000000000 */
.L_x_57:
        /* <DEDUP_REMOVED lines=17> */
[----:B------:R-:W2:Y:S01]  /*07d0*/  LDC R19, c[0x0][0x3a4] ;  /* 0x0000e900ff137b82 */ /* 0x000ea20000000800 */
[----:B------:R-:W-:-:S07]  /*07e0*/  IMAD.MOV.U32 R23, RZ, RZ, RZ ;  /* 0x000000ffff177224 */ /* 0x000fce00078e00ff */
[----:B------:R-:W3:Y:S01]  /*07f0*/  LDC R25, c[0x0][0x3a8] ;  /* 0x0000ea00ff197b82 */ /* 0x000ee20000000800 */
[----:B--2---:R-:W-:-:S05]  /*0800*/  IMAD R24, R20, R19, RZ ;  /* 0x0000001314187224 */ /* 0x004fca00078e02ff */
[----:B------:R-:W-:Y:S02]  /*0810*/  IADD3 R15, P0, PT, R24, R15, RZ ;  /* 0x0000000f180f7210 */ /* 0x000fe40007f1e0ff */
[----:B0-----:R-:W-:Y:S01]  /*0820*/  SHF.R.U32.HI R21, RZ, 0x2, R22 ;  /* 0x00000002ff157819 */ /* 0x001fe20000011616 */
[----:B---3--:R-:W-:Y:S01]  /*0830*/  IMAD R13, R12, R25, RZ ;  /* 0x000000190c0d7224 */ /* 0x008fe200078e02ff */
[----:B------:R-:W-:Y:S02]  /*0840*/  LOP3.LUT R22, R22, 0x3, RZ, 0xc0, !PT ;  /* 0x0000000316167812 */ /* 0x000fe400078ec0ff */
[----:B------:R-:W-:Y:S02]  /*0850*/  SHF.R.U32.HI R12, RZ, 0x1, R19 ;  /* 0x00000001ff0c7819 */ /* 0x000fe40000011613 */
        /* <DEDUP_REMOVED lines=31> */
[----:B------:R-:W0:Y:S04]  /*0a50*/  MOVM.16.MT88 R15, R22 ;  /* 0x00000000160f723a */ /* 0x000e280000000000 */
[----:B------:R-:W1:Y:S01]  /*0a60*/  MOVM.16.MT88 R27, R27 ;  /* 0x000000001b1b723a */ /* 0x000e620000000000 */
[C---:B0-----:R-:W-:Y:S08]  /*0a70*/  HMMA.16816.F32 R4, R12.reuse, R28, R4 ;  /* 0x0000001c0c04723c */ /* 0x041ff00000001804 */
[----:B-1----:R-:W-:-:S15]  /*0a80*/  HMMA.16816.F32 R8, R12, R26, R8 ;  /* 0x0000001a0c08723c */ /* 0x002fde0000001808 */
[----:B------:R-:W-:-:S05]  /*0a90*/  NOP ;  /* 0x0000000000007918 */ /* 0x000fca0000000000 */
.L_x_58:
        /* <DEDUP_REMOVED lines=56> */
.L_x_59:
        /* <DEDUP_REMOVED lines=58> */
.L_x_60:
[----:B------:R-:W-:Y:S01]  /*11c0*/  VIADD R17, R17, 0x40 ;  /* 0x0000004011117836 */ /* 0x000fe20000000000 */
[----:B------:R-:W-:Y:S06]  /*11d0*/  @P3 BRA `(.L_x_61) ;  /* 0xfffffff0005c3947 */ /* 0x000fec000383ffff */
[----:B-1----:R-:W-:Y:S05]  /*11e0*/  BSYNC.RECONVERGENT B0 ;  /* 0x0000000000007941 */ /* 0x002fea0003800200 */
.L_x_56:
[----:B------:R-:W-:Y:S01]  /*11f0*/  UISETP.NE.AND UP0, UPT, UR18, URZ, UPT ;  /* 0x000000ff1200728c */ /* 0x000fe2000bf05270 */
[----:B------:R-:W-:Y:S08]  /*1200*/  BSSY.RECONVERGENT B0, `(.L_x_55) ;  /* 0x000003f000007945 */ /* 0x000ff00003800200 */
[----:B------:R-:W-:Y:S05]  /*1210*/  BRA.U !UP0, `(.L_x_62) ;  /* 0x0000000108f47547 */ /* 0x000fea000b800000 */
[----:B------:R-:W-:-:S06]  /*1220*/  UIADD3 UR6, UPT, UPT, -UR18, URZ, URZ ;  /* 0x000000ff12067290 */ /* 0x000fcc000fffe1ff */
[----:B------:R-:W-:-:S07]  /*1230*/  IMAD.U32 R22, RZ, RZ, UR6 ;  /* 0x00000006ff167e24 */ /* 0x000fce000f8e00ff */
.L_x_64:
        /* <DEDUP_REMOVED lines=12> */
[----:B------:R-:W1:Y:S01]  /*1300*/  LDC R25, c[0x0][0x3a8] ;  /* 0x0000ea00ff197b82 */ /* 0x000e620000000800 */
[----:B------:R-:W-:-:S07]  /*1310*/  IMAD.MOV.U32 R21, RZ, RZ, RZ ;  /* 0x000000ffff157224 */ /* 0x000fce00078e00ff */
[----:B------:R-:W2:Y:S01]  /*1320*/  LDC R23, c[0x0][0x3a4] ;  /* 0x0000e900ff177b82 */ /* 0x000ea20000000800 */
[----:B-1----:R-:W-:Y:S01]  /*1330*/  IMAD R13, R18, R25, RZ ;  /* 0x00000019120d7224 */ /* 0x002fe200078e02ff */
[----:B------:R-:W-:-:S04]  /*1340*/  SHF.R.U32.HI R18, RZ, 0x1, R25 ;  /* 0x00000001ff127819 */ /* 0x000fc80000011619 */
[----:B------:R-:W-:Y:S02]  /*1350*/  IADD3 R14, P0, PT, R13, R14, RZ ;  /* 0x0000000e0d0e7210 */ /* 0x000fe40007f1e0ff */
[----:B0-----:R-:W-:Y:S01]  /*1360*/  SHF.R.U32.HI R19, RZ, 0x2, R20 ;  /* 0x00000002ff137819 */ /* 0x001fe20000011614 */
[----:B--2---:R-:W-:Y:S01]  /*1370*/  IMAD R24, R12, R23, RZ ;  /* 0x000000170c187224 */ /* 0x004fe200078e02ff */
[----:B------:R-:W-:Y:S01]  /*1380*/  LOP3.LUT R20, R20, 0x3, RZ, 0xc0, !PT ;  /* 0x0000000314147812 */ /* 0x000fe200078ec0ff */
[----:B------:R-:W-:Y:S01]  /*1390*/  IMAD.X R27, RZ, RZ, RZ, P0 ;  /* 0x000000ffff1b7224 */ /* 0x000fe200000e06ff */
[----:B------:R-:W-:Y:S02]  /*13a0*/  SHF.R.U32.HI R12, RZ, 0x1, R23 ;  /* 0x00000001ff0c7819 */ /* 0x000fe40000011617 */
[----:B------:R-:W-:-:S03]  /*13b0*/  IADD3 R15, P4, PT, R24, R15, RZ ;  /* 0x0000000f180f7210 */ /* 0x000fc60007f9e0ff */
[----:B------:R-:W-:-:S04]  /*13c0*/  IMAD.WIDE.U32 R12, R19, R12, R20 ;  /* 0x0000000c130c7225 */ /* 0x000fc800078e0014 */
[----:B------:R-:W-:Y:S01]  /*13d0*/  IMAD.WIDE.U32 R20, R19, R18, R20 ;  /* 0x0000001213147225 */ /* 0x000fe200078e0014 */
[----:B------:R-:W-:-:S03]  /*13e0*/  LEA R19, P0, R14, UR14, 0x1 ;  /* 0x0000000e0e137c11 */ /* 0x000fc6000f8008ff */
[----:B------:R-:W-:Y:S01]  /*13f0*/  IMAD.X R18, RZ, RZ, RZ, P4 ;  /* 0x000000ffff127224 */ /* 0x000fe200020e06ff */
[C---:B------:R-:W-:Y:S02]  /*1400*/  LEA R29, P4, R15.reuse, UR12, 0x1 ;  /* 0x0000000c0f1d7c11 */ /* 0x040fe4000f8808ff */
[----:B------:R-:W-:Y:S02]  /*1410*/  LEA.HI.X R27, R14, UR15, R27, 0x1, P0 ;  /* 0x0000000f0e1b7c11 */ /* 0x000fe400080f0c1b */
[----:B------:R-:W-:Y:S02]  /*1420*/  LEA.HI.X R15, R15, UR13, R18, 0x1, P4 ;  /* 0x0000000d0f0f7c11 */ /* 0x000fe4000a0f0c12 */
[----:B------:R-:W-:Y:S02]  /*1430*/  LEA R14, P0, R12, R29, 0x2 ;  /* 0x0000001d0c0e7211 */ /* 0x000fe400078010ff */
[----:B------:R-:W-:Y:S02]  /*1440*/  LEA R18, P4, R20, R19, 0x2 ;  /* 0x0000001314127211 */ /* 0x000fe400078810ff */
[----:B------:R-:W-:-:S02]  /*1450*/  LEA.HI.X R15, R12, R15, R13, 0x2, P0 ;  /* 0x0000000f0c0f7211 */ /* 0x000fc400000f140d */
[----:B------:R-:W-:Y:S01]  /*1460*/  LEA.HI.X R19, R20, R27, R21, 0x2, P4 ;  /* 0x0000001b14137211 */ /* 0x000fe200020f1415 */
[----:B------:R-:W-:Y:S02]  /*1470*/  IMAD.WIDE.U32 R20, R23, 0x10, R14 ;  /* 0x0000001017147825 */ /* 0x000fe400078e000e */
[----:B------:R-:W2:Y:S02]  /*1480*/  LDG.E R12, desc[UR20][R14.64] ;  /* 0x000000140e0c7981 */ /* 0x000ea4000c1e1900 */
[----:B------:R-:W-:Y:S02]  /*1490*/  IMAD.WIDE.U32 R24, R25, 0x10, R18 ;  /* 0x0000001019187825 */ /* 0x000fe400078e0012 */
[----:B------:R-:W3:Y:S04]  /*14a0*/  LDG.E R23, desc[UR20][R20.64] ;  /* 0x0000001414177981 */ /* 0x000ee8000c1e1900 */
[----:B------:R-:W4:Y:S04]  /*14b0*/  LDG.E R28, desc[UR20][R18.64] ;  /* 0x00000014121c7981 */ /* 0x000f28000c1e1900 */
[----:B------:R-:W5:Y:S04]  /*14c0*/  LDG.E R26, desc[UR20][R18.64+0x10] ;  /* 0x00001014121a7981 */ /* 0x000f68000c1e1900 */
[----:B------:R3:W5:Y:S04]  /*14d0*/  LDG.E R13, desc[UR20][R14.64+0x10] ;  /* 0x000010140e0d7981 */ /* 0x000768000c1e1900 */
        /* <DEDUP_REMOVED lines=15> */
.L_x_63:
[----:B------:R-:W-:Y:S01]  /*15d0*/  VIADD R17, R17, 0x10 ;  /* 0x0000001011117836 */ /* 0x000fe20000000000 */
[----:B------:R-:W-:Y:S06]  /*15e0*/  @P3 BRA `(.L_x_64) ;  /* 0xfffffffc00143947 */ /* 0x000fec000383ffff */
.L_x_62:
[----:B------:R-:W-:Y:S05]  /*15f0*/  BSYNC.RECONVERGENT B0 ;  /* 0x0000000000007941 */ /* 0x000fea0003800200 */
.L_x_55:
        /* <DEDUP_REMOVED lines=64> */
.L_x_65:
        /* <DEDUP_REMOVED lines=16> */
.L_x_93:


//--------------------- .text._Z33wmma_gemm_a_col_major_b_col_majorI6__halffLi16ELi16ELi16EN6nvcuda4wmma9row_majorENS2_9col_majorEEvPKT_S7_PT0_jjjjjjbbff --------------------------
	.section	.text._Z33wmma_gemm_a_col_major_b_col_majorI6__halffLi16ELi16ELi16EN6nvcuda4wmma9row_majorENS2_9col_majorEEvPKT_S7_PT0_jjjjjjbbff,"ax",@progbits
	.align	128
        .global         _Z33wmma_gemm_a_col_major_b_col_majorI6__halffLi16ELi16ELi16EN6nvcuda4wmma9row_majorENS2_9col_majorEEvPKT_S7_PT0_jjjjjjbbff
        .type           _Z33wmma_gemm_a_col_major_b_col_majorI6__halffLi16ELi16ELi16EN6nvcuda4wmma9row_majorENS2_9col_majorEEvPKT_S7_PT0_jjjjjjbbff,@function
        .size           _Z33wmma_gemm_a_col_major_b_col_majorI6__halffLi16ELi16ELi16EN6nvcuda4wmma9row_majorENS2_9col_majorEEvPKT_S7_PT0_jjjjjjbbff,(.L_x_94 - _Z33wmma_gemm_a_col_major_b_col_majorI6__halffLi16ELi16ELi16EN6nvcuda4wmma9row_majorENS2_9col_majorEEvPKT_S7_PT0_jjjjjjbbff)
        .other          _Z33wmma_gemm_a_col_major_b_col_majorI6__halffLi16ELi16ELi16EN6nvcuda4wmma9row_majorENS2_9col_majorEEvPKT_S7_PT0_jjjjjjbbff,@"STO_CUDA_ENTRY STV_DEFAULT"
_Z33wmma_gemm_a_col_major_b_col_majorI6__halffLi16ELi16ELi16EN6nvcuda4wmma9row_majorENS2_9col_majorEEvPKT_S7_PT0_jjjjjjbbff:
.text._Z33wmma_gemm_a_col_major_b_col_majorI6__halffLi16ELi16ELi16EN6nvcuda4wmma9row_majorENS2_9col_majorEEvPKT_S7_PT0_jjjjjjbbff:
        /* <DEDUP_REMOVED lines=53> */
.L_x_72:
        /* <DEDUP_REMOVED lines=13> */
[----:B---3--:R-:W-:-:S05]  /*0420*/  IMAD R12, R12, R27, RZ ;  /* 0x0000001b0c0c7224 */ /* 0x008fca00078e02ff */
[----:B------:R-:W-:Y:S02]  /*0430*/  IADD3 R13, P0, PT, R12, R13, RZ ;  /* 0x0000000d0c0d7210 */ /* 0x000fe40007f1e0ff */
[----:B--2---:R-:W-:Y:S01]  /*0440*/  SHF.R.U32.HI R19, RZ, 0x2, R20 ;  /* 0x00000002ff137819 */ /* 0x004fe20000011614 */
[----:B----4-:R-:W-:Y:S01]  /*0450*/  IMAD R24, R14, R25, RZ ;  /* 0x000000190e187224 */ /* 0x010fe200078e02ff */
        /* <DEDUP_REMOVED lines=19> */
[----:B------:R-:W2:Y:S04]  /*0590*/  LDG.E R20, desc[UR20][R12.64] ;  /* 0x000000140c147981 */ /* 0x000ea8000c1e1900 */
[----:B------:R-:W2:Y:S04]  /*05a0*/  LDG.E R21, desc[UR20][R12.64+0x10] ;  /* 0x000010140c157981 */ /* 0x000ea8000c1e1900 */
[----:B------:R-:W2:Y:S04]  /*05b0*/  LDG.E R15, desc[UR20][R26.64+0x10] ;  /* 0x000010141a0f7981 */ /* 0x000ea8000c1e1900 */
[----:B------:R-:W3:Y:S04]  /*05c0*/  LDG.E R22, desc[UR20][R24.64] ;  /* 0x0000001418167981 */ /* 0x000ee8000c1e1900 */
[----:B------:R-:W2:Y:S04]  /*05d0*/  LDG.E R12, desc[UR20][R28.64] ;  /* 0x000000141c0c7981 */ /* 0x000ea8000c1e1900 */
[----:B------:R-:W2:Y:S04]  /*05e0*/  LDG.E R13, desc[UR20][R26.64] ;  /* 0x000000141a0d7981 */ /* 0x000ea8000c1e1900 */
[----:B------:R-:W3:Y:S01]  /*05f0*/  LDG.E R23, desc[UR20][R24.64+0x10] ;  /* 0x0000101418177981 */ /* 0x000ee2000c1e1900 */
[----:B------:R-:W-:Y:S05]  /*0600*/  WARPSYNC.ALL ;  /* 0x0000000000007948 */ /* 0x000fea0003800000 */
[C---:B--2---:R-:W-:Y:S08]  /*0610*/  HMMA.16816.F32 R4, R12.reuse, R20, R4 ;  /* 0x000000140c04723c */ /* 0x044ff00000001804 */
[----:B---3--:R-:W-:-:S15]  /*0620*/  HMMA.16816.F32 R8, R12, R22, R8 ;  /* 0x000000160c08723c */ /* 0x008fde0000001808 */
[----:B------:R-:W-:-:S05]  /*0630*/  NOP ;  /* 0x0000000000007918 */ /* 0x000fca0000000000 */
.L_x_68:
[----:B------:R-:W2:Y:S01]  /*0640*/  LDCU.S8 UR6, c[0x0][0x3b1] ;  /* 0x00007620ff0677ac */ /* 0x000ea20008000200 */
[----:B------:R-:W-:Y:S01]  /*0650*/  VIADD R13, R17, 0x10 ;  /* 0x00000010110d7836 */ /* 0x000fe20000000000 */
[----:B0-----:R-:W-:-:S04]  /*0660*/  UPRMT UR7, UR19, 0x8880, URZ ;  /* 0x0000888013077896 */ /* 0x001fc800080000ff */
[----:B------:R-:W-:-:S06]  /*0670*/  UISETP.NE.AND UP1, UPT, UR7, URZ, UPT ;  /* 0x000000ff0700728c */ /* 0x000fcc000bf25270 */
[----:B------:R-:W-:Y:S01]  /*0680*/  PLOP3.LUT P2, PT, PT, PT, UP1, 0x80, 0x8 ;  /* 0x000000000008781c */ /* 0x000fe20003f4f018 */
[----:B--2---:R-:W-:-:S03]  /*0690*/  UISETP.NE.AND UP0, UPT, UR6, URZ, UPT ;  /* 0x000000ff0600728c */ /* 0x004fc6000bf05270 */
[C---:B------:R-:W-:Y:S02]  /*06a0*/  SEL R20, R13.reuse, R2, !P2 ;  /* 0x000000020d147207 */ /* 0x040fe40005000000 */
        /* <DEDUP_REMOVED lines=18> */
[----:B------:R-:W-:Y:S01]  /*07d0*/  IMAD.MOV.U32 R21, RZ, RZ, RZ ;  /* 0x000000ffff157224 */ /* 0x000fe200078e00ff */
        /* <DEDUP_REMOVED lines=28> */
.L_x_69:
[----:B------:R-:W-:-:S05]  /*09a0*/  VIADD R13, R17, 0x20 ;  /* 0x00000020110d7836 */ /* 0x000fca0000000000 */
        /* <DEDUP_REMOVED lines=47> */
.L_x_70:
[----:B------:R-:W-:Y:S02]  /*0ca0*/  VIADD R13, R17, 0x30 ;  /* 0x00000030110d7836 */ /* 0x000fe40000000000 */
[----:B------:R-:W-:-:S03]  /*0cb0*/  VIADD R18, R18, 0x4 ;  /* 0x0000000412127836 */ /* 0x000fc60000000000 */
[C---:B------:R-:W-:Y:S02]  /*0cc0*/  SEL R20, R13.reuse, R2, !P2 ;  /* 0x000000020d147207 */ /* 0x040fe40005000000 */
        /* <DEDUP_REMOVED lines=19> */
[----:B------:R-:W-:Y:S01]  /*0e00*/  SHF.R.U32.HI R15, RZ, 0x1, R27 ;  /* 0x00000001ff0f7819 */ /* 0x000fe2000001161b */
[----:B------:R-:W-:Y:S01]  /*0e10*/  IMAD.X R23, RZ, RZ, RZ, P0 ;  /* 0x000000ffff177224 */ /* 0x000fe200000e06ff */
[----:B------:R-:W-:-:S03]  /*0e20*/  IADD3 R13, P4, PT, R13, R14, RZ ;  /* 0x0000000e0d0d7210 */ /* 0x000fc60007f9e0ff */
[----:B------:R-:W-:-:S04]  /*0e30*/  IMAD.WIDE.U32 R14, R19, R15, R20 ;  /* 0x0000000f130e7225 */ /* 0x000fc800078e0014 */
[----:B------:R-:W-:Y:S01]  /*0e40*/  IMAD.WIDE.U32 R20, R19, R22, R20 ;  /* 0x0000001613147225 */ /* 0x000fe200078e0014 */
[----:B-1----:R-:W-:-:S03]  /*0e50*/  LEA R19, P0, R12, UR10, 0x1 ;  /* 0x0000000a0c137c11 */ /* 0x002fc6000f8008ff */
        /* <DEDUP_REMOVED lines=22> */
.L_x_71:
[----:B------:R-:W-:Y:S01]  /*0fc0*/  VIADD R17, R17, 0x40 ;  /* 0x0000004011117836 */ /* 0x000fe20000000000 */
[----:B------:R-:W-:Y:S06]  /*0fd0*/  @P3 BRA `(.L_x_72) ;  /* 0xfffffff000dc3947 */ /* 0x000fec000383ffff */
[----:B-1----:R-:W-:Y:S05]  /*0fe0*/  BSYNC.RECONVERGENT B0 ;  /* 0x0000000000007941 */ /* 0x002fea0003800200 */
.L_x_67:
[----:B------:R-:W-:Y:S01]  /*0ff0*/  UISETP.NE.AND UP0, UPT, UR18, URZ, UPT ;  /* 0x000000ff1200728c */ /* 0x000fe2000bf05270 */
[----:B------:R-:W-:Y:S08]  /*1000*/  BSSY.RECONVERGENT B0, `(.L_x_66) ;  /* 0x0000037000007945 */ /* 0x000ff00003800200 */
[----:B------:R-:W-:Y:S05]  /*1010*/  BRA.U !UP0, `(.L_x_73) ;  /* 0x0000000108d47547 */ /* 0x000fea000b800000 */
[----:B------:R-:W-:-:S06]  /*1020*/  UIADD3 UR6, UPT, UPT, -UR18, URZ, URZ ;  /* 0x000000ff12067290 */ /* 0x000fcc000fffe1ff */
[----:B------:R-:W-:-:S07]  /*1030*/  IMAD.U32 R28, RZ, RZ, UR6 ;  /* 0x00000006ff1c7e24 */ /* 0x000fce000f8e00ff */
.L_x_75:
        /* <DEDUP_REMOVED lines=20> */
[----:B------:R-:W-:Y:S01]  /*1180*/  IMAD.MOV.U32 R19, RZ, RZ, RZ ;  /* 0x000000ffff137224 */ /* 0x000fe200078e00ff */
[----:B------:R-:W-:Y:S02]  /*1190*/  SHF.R.U32.HI R20, RZ, 0x1, R21 ;  /* 0x00000001ff147819 */ /* 0x000fe40000011615 */
[----:B------:R-:W-:Y:S01]  /*11a0*/  IADD3 R12, P0, PT, R27, R14, RZ ;  /* 0x0000000e1b0c7210 */ /* 0x000fe20007f1e0ff */
[----:B------:R-:W-:-:S04]  /*11b0*/  IMAD.WIDE.U32 R14, R25, R15, R18 ;  /* 0x0000000f190e7225 */ /* 0x000fc800078e0012 */
[----:B------:R-:W-:-:S04]  /*11c0*/  IMAD.WIDE.U32 R18, R25, R20, R18 ;  /* 0x0000001419127225 */ /* 0x000fc800078e0012 */
[----:B------:R-:W-:Y:S01]  /*11d0*/  IMAD.X R27, RZ, RZ, RZ, P0 ;  /* 0x000000ffff1b7224 */ /* 0x000fe200000e06ff */
[C---:B------:R-:W-:Y:S01]  /*11e0*/  LEA R25, P0, R12.reuse, UR14, 0x1 ;  /* 0x0000000e0c197c11 */ /* 0x040fe2000f8008ff */
        /* <DEDUP_REMOVED lines=22> */
.L_x_74:
[----:B------:R-:W-:Y:S01]  /*1350*/  VIADD R17, R17, 0x10 ;  /* 0x0000001011117836 */ /* 0x000fe20000000000 */
[----:B------:R-:W-:Y:S06]  /*1360*/  @P3 BRA `(.L_x_75) ;  /* 0xfffffffc00343947 */ /* 0x000fec000383ffff */
.L_x_73:
[----:B------:R-:W-:Y:S05]  /*1370*/  BSYNC.RECONVERGENT B0 ;  /* 0x0000000000007941 */ /* 0x000fea0003800200 */
.L_x_66:
        /* <DEDUP_REMOVED lines=64> */
.L_x_76:
        /* <DEDUP_REMOVED lines=16> */
.L_x_94:


//--------------------- .text._Z33wmma_gemm_a_col_major_b_col_majorI6__halffLi16ELi16ELi16EN6nvcuda4wmma9col_majorES3_EvPKT_S6_PT0_jjjjjjbbff --------------------------
	.section	.text._Z33wmma_gemm_a_col_major_b_col_majorI6__halffLi16ELi16ELi16EN6nvcuda4wmma9col_majorES3_EvPKT_S6_PT0_jjjjjjbbff,"ax",@progbits
	.align	128
        .global         _Z33wmma_gemm_a_col_major_b_col_majorI6__halffLi16ELi16ELi16EN6nvcuda4wmma9col_majorES3_EvPKT_S6_PT0_jjjjjjbbff
        .type           _Z33wmma_gemm_a_col_major_b_col_majorI6__halffLi16ELi16ELi16EN6nvcuda4wmma9col_majorES3_EvPKT_S6_PT0_jjjjjjbbff,@function
        .size           _Z33wmma_gemm_a_col_major_b_col_majorI6__halffLi16ELi16ELi16EN6nvcuda4wmma9col_majorES3_EvPKT_S6_PT0_jjjjjjbbff,(.L_x_95 - _Z33wmma_gemm_a_col_major_b_col_majorI6__halffLi16ELi16ELi16EN6nvcuda4wmma9col_majorES3_EvPKT_S6_PT0_jjjjjjbbff)
        .other          _Z33wmma_gemm_a_col_major_b_col_majorI6__halffLi16ELi16ELi16EN6nvcuda4wmma9col_majorES3_EvPKT_S6_PT0_jjjjjjbbff,@"STO_CUDA_ENTRY STV_DEFAULT"
_Z33wmma_gemm_a_col_major_b_col_majorI6__halffLi16ELi16ELi16EN6nvcuda4wmma9col_majorES3_EvPKT_S6_PT0_jjjjjjbbff:
.text._Z33wmma_gemm_a_col_major_b_col_majorI6__halffLi16ELi16ELi16EN6nvcuda4wmma9col_majorES3_EvPKT_S6_PT0_jjjjjjbbff:
        /* <DEDUP_REMOVED lines=53> */
.L_x_83:
        /* <DEDUP_REMOVED lines=15> */
[----:B--2---:R-:W-:Y:S02]  /*0440*/  LOP3.LUT R12, R27, 0x3, RZ, 0xc0, !PT ;  /* 0x000000031b0c7812 */ /* 0x004fe400078ec0ff */
[----:B------:R-:W-:Y:S01]  /*0450*/  SHF.R.U32.HI R27, RZ, 0x2, R27 ;  /* 0x00000002ff1b7819 */ /* 0x000fe2000001161b */
[----:B------:R-:W-:Y:S01]  /*0460*/  IMAD.X R20, RZ, RZ, RZ, P0 ;  /* 0x000000ffff147224 */ /* 0x000fe200000e06ff */
[----:B------:R-:W-:Y:S02]  /*0470*/  SHF.R.U32.HI R14, RZ, 0x1, R23 ;  /* 0x00000001ff0e7819 */ /* 0x000fe40000011617 */
[----:B-1----:R-:W-:-:S03]  /*0480*/  LEA R21, P0, R19, UR8, 0x1 ;  /* 0x0000000813157c11 */ /* 0x002fc6000f8008ff */
[----:B------:R-:W-:Y:S01]  /*0490*/  IMAD.WIDE.U32 R14, R27, R14, R12 ;  /* 0x0000000e1b0e7225 */ /* 0x000fe200078e000c */
[----:B------:R-:W-:Y:S02]  /*04a0*/  LEA.HI.X R19, R19, UR9, R20, 0x1, P0 ;  /* 0x0000000913137c11 */ /* 0x000fe400080f0c14 */
[----:B------:R-:W-:-:S04]  /*04b0*/  LEA R20, P0, R14, R21, 0x2 ;  /* 0x000000150e147211 */ /* 0x000fc800078010ff */
[----:B------:R-:W-:Y:S01]  /*04c0*/  LEA.HI.X R21, R14, R19, R15, 0x2, P0 ;  /* 0x000000130e157211 */ /* 0x000fe200000f140f */
[----:B----4-:R-:W-:Y:S02]  /*04d0*/  IMAD R15, R22, R25, RZ ;  /* 0x00000019160f7224 */ /* 0x010fe400078e02ff */
[----:B------:R-:W-:-:S03]  /*04e0*/  IMAD.WIDE.U32 R22, R23, 0x10, R20 ;  /* 0x0000001017167825 */ /* 0x000fc600078e0014 */
[----:B------:R-:W-:Y:S01]  /*04f0*/  IADD3 R24, P0, PT, R15, R24, RZ ;  /* 0x000000180f187210 */ /* 0x000fe20007f1e0ff */
[----:B------:R-:W2:Y:S01]  /*0500*/  LDG.E R28, desc[UR20][R20.64] ;  /* 0x00000014141c7981 */ /* 0x000ea2000c1e1900 */
[----:B------:R-:W-:-:S03]  /*0510*/  SHF.R.U32.HI R26, RZ, 0x1, R25 ;  /* 0x00000001ff1a7819 */ /* 0x000fc60000011619 */
[----:B------:R-:W3:Y:S04]  /*0520*/  LDG.E R19, desc[UR20][R20.64+0x10] ;  /* 0x0000101414137981 */ /* 0x000ee8000c1e1900 */
[----:B------:R-:W4:Y:S04]  /*0530*/  LDG.E R14, desc[UR20][R22.64] ;  /* 0x00000014160e7981 */ /* 0x000f28000c1e1900 */
[----:B------:R-:W5:Y:S01]  /*0540*/  LDG.E R15, desc[UR20][R22.64+0x10] ;  /* 0x00001014160f7981 */ /* 0x000f62000c1e1900 */
[----:B------:R-:W-:-:S04]  /*0550*/  IMAD.WIDE.U32 R12, R27, R26, R12 ;  /* 0x0000001a1b0c7225 */ /* 0x000fc800078e000c */
        /* <DEDUP_REMOVED lines=14> */
[----:B-----5:R-:W1:Y:S02]  /*0640*/  MOVM.16.MT88 R15, R15 ;  /* 0x000000000f0f723a */ /* 0x020e640000000000 */
[C---:B-1----:R-:W-:Y:S08]  /*0650*/  HMMA.16816.F32 R4, R12.reuse, R20, R4 ;  /* 0x000000140c04723c */ /* 0x042ff00000001804 */
[----:B------:R-:W-:-:S15]  /*0660*/  HMMA.16816.F32 R8, R12, R22, R8 ;  /* 0x000000160c08723c */ /* 0x000fde0000001808 */
[----:B------:R-:W-:-:S05]  /*0670*/  NOP ;  /* 0x0000000000007918 */ /* 0x000fca0000000000 */
.L_x_79:
        /* <DEDUP_REMOVED lines=22> */
[----:B0-----:R-:W-:Y:S02]  /*07e0*/  LOP3.LUT R12, R27, 0x3, RZ, 0xc0, !PT ;  /* 0x000000031b0c7812 */ /* 0x001fe400078ec0ff */
        /* <DEDUP_REMOVED lines=8> */
[----:B---3--:R-:W-:Y:S02]  /*0870*/  IMAD R15, R22, R25, RZ ;  /* 0x00000019160f7224 */ /* 0x008fe400078e02ff */
        /* <DEDUP_REMOVED lines=26> */
.L_x_80:
        /* <DEDUP_REMOVED lines=52> */
.L_x_81:
        /* <DEDUP_REMOVED lines=54> */
.L_x_82:
[----:B------:R-:W-:Y:S01]  /*10c0*/  VIADD R17, R17, 0x40 ;  /* 0x0000004011117836 */ /* 0x000fe20000000000 */
[----:B------:R-:W-:Y:S06]  /*10d0*/  @P3 BRA `(.L_x_83) ;  /* 0xfffffff0009c3947 */ /* 0x000fec000383ffff */
[----:B-1----:R-:W-:Y:S05]  /*10e0*/  BSYNC.RECONVERGENT B0 ;  /* 0x0000000000007941 */ /* 0x002fea0003800200 */
.L_x_78:
[----:B------:R-:W-:Y:S01]  /*10f0*/  UISETP.NE.AND UP0, UPT, UR18, URZ, UPT ;  /* 0x000000ff1200728c */ /* 0x000fe2000bf05270 */
[----:B------:R-:W-:Y:S08]  /*1100*/  BSSY.RECONVERGENT B0, `(.L_x_77) ;  /* 0x000003b000007945 */ /* 0x000ff00003800200 */
[----:B------:R-:W-:Y:S05]  /*1110*/  BRA.U !UP0, `(.L_x_84) ;  /* 0x0000000108e47547 */ /* 0x000fea000b800000 */
[----:B------:R-:W-:-:S06]  /*1120*/  UIADD3 UR6, UPT, UPT, -UR18, URZ, URZ ;  /* 0x000000ff12067290 */ /* 0x000fcc000fffe1ff */
[----:B------:R-:W-:-:S07]  /*1130*/  IMAD.U32 R18, RZ, RZ, UR6 ;  /* 0x00000006ff127e24 */ /* 0x000fce000f8e00ff */
.L_x_86:
        /* <DEDUP_REMOVED lines=15> */
[----:B-1----:R-:W-:-:S05]  /*1230*/  IMAD R14, R12, R23, RZ ;  /* 0x000000170c0e7224 */ /* 0x002fca00078e02ff */
[----:B------:R-:W-:Y:S02]  /*1240*/  IADD3 R19, P0, PT, R14, R19, RZ ;  /* 0x000000130e137210 */ /* 0x000fe40007f1e0ff */
[----:B0-----:R-:W-:Y:S02]  /*1250*/  LOP3.LUT R12, R27, 0x3, RZ, 0xc0, !PT ;  /* 0x000000031b0c7812 */ /* 0x001fe400078ec0ff */
[----:B------:R-:W-:Y:S01]  /*1260*/  SHF.R.U32.HI R27, RZ, 0x2, R27 ;  /* 0x00000002ff1b7819 */ /* 0x000fe2000001161b */
[----:B------:R-:W-:Y:S01]  /*1270*/  IMAD.X R20, RZ, RZ, RZ, P0 ;  /* 0x000000ffff147224 */ /* 0x000fe200000e06ff */
[----:B------:R-:W-:Y:S02]  /*1280*/  SHF.R.U32.HI R14, RZ, 0x1, R23 ;  /* 0x00000001ff0e7819 */ /* 0x000fe40000011617 */
[----:B------:R-:W-:-:S03]  /*1290*/  LEA R21, P0, R19, UR12, 0x1 ;  /* 0x0000000c13157c11 */ /* 0x000fc6000f8008ff */
[----:B------:R-:W-:Y:S01]  /*12a0*/  IMAD.WIDE.U32 R14, R27, R14, R12 ;  /* 0x0000000e1b0e7225 */ /* 0x000fe200078e000c */
[----:B------:R-:W-:Y:S02]  /*12b0*/  LEA.HI.X R19, R19, UR13, R20, 0x1, P0 ;  /* 0x0000000d13137c11 */ /* 0x000fe400080f0c14 */
[----:B------:R-:W-:-:S04]  /*12c0*/  LEA R20, P0, R14, R21, 0x2 ;  /* 0x000000150e147211 */ /* 0x000fc800078010ff */
[----:B------:R-:W-:Y:S01]  /*12d0*/  LEA.HI.X R21, R14, R19, R15, 0x2, P0 ;  /* 0x000000130e157211 */ /* 0x000fe200000f140f */
[----:B--2---:R-:W-:Y:S02]  /*12e0*/  IMAD R15, R22, R25, RZ ;  /* 0x00000019160f7224 */ /* 0x004fe400078e02ff */
        /* <DEDUP_REMOVED lines=26> */
.L_x_85:
[----:B------:R-:W-:Y:S01]  /*1490*/  VIADD R17, R17, 0x10 ;  /* 0x0000001011117836 */ /* 0x000fe20000000000 */
[----:B------:R-:W-:Y:S06]  /*14a0*/  @P3 BRA `(.L_x_86) ;  /* 0xfffffffc00243947 */ /* 0x000fec000383ffff */
.L_x_84:
[----:B------:R-:W-:Y:S05]  /*14b0*/  BSYNC.RECONVERGENT B0 ;  /* 0x0000000000007941 */ /* 0x000fea0003800200 */
.L_x_77:
        /* <DEDUP_REMOVED lines=64> */
.L_x_87:
        /* <DEDUP_REMOVED lines=12> */
.L_x_95:


//--------------------- .nv.shared.reserved.0     --------------------------
	.section	.nv.shared.reserved.0,"aw",@nobits
	.weak		__nv_reservedSMEM_offset_0_alias
	.size		__nv_reservedSMEM_offset_0_alias, 0, 64
	.other		__nv_reservedSMEM_offset_0_alias,@"STO_CUDA_RESERVED_SHARED STV_DEFAULT"
__nv_reservedSMEM_offset_0_alias:
	.zero		0
	.zero		64


//--------------------- .nv.constant0._Z33wmma_gemm_a_col_major_b_col_majorIaiLi16ELi16ELi16EN6nvcuda4wmma9row_majorES2_EvPKT_S5_PT0_jjjjjjbbff --------------------------
	.section	.nv.constant0._Z33wmma_gemm_a_col_major_b_col_majorIaiLi16ELi16ELi16EN6nvcuda4wmma9row_majorES2_EvPKT_S5_PT0_jjjjjjbbff,"a",@progbits
	.sectionflags	@""
	.align	4
.nv.constant0._Z33wmma_gemm_a_col_major_b_col_majorIaiLi16ELi16ELi16EN6nvcuda4wmma9row_majorES2_EvPKT_S5_PT0_jjjjjjbbff:
	.zero		956


//--------------------- .nv.constant0._Z33wmma_gemm_a_col_major_b_col_majorIaiLi16ELi16ELi16EN6nvcuda4wmma9col_majorENS1_9row_majorEEvPKT_S6_PT0_jjjjjjbbff --------------------------
	.section	.nv.constant0._Z33wmma_gemm_a_col_major_b_col_majorIaiLi16ELi16ELi16EN6nvcuda4wmma9col_majorENS1_9row_majorEEvPKT_S6_PT0_jjjjjjbbff,"a",@progbits
	.sectionflags	@""
	.align	4
.nv.constant0._Z33wmma_gemm_a_col_major_b_col_majorIaiLi16ELi16ELi16EN6nvcuda4wmma9col_majorENS1_9row_majorEEvPKT_S6_PT0_jjjjjjbbff:
	.zero		956


//--------------------- .nv.constant0._Z33wmma_gemm_a_col_major_b_col_majorIaiLi16ELi16ELi16EN6nvcuda4wmma9row_majorENS1_9col_majorEEvPKT_S6_PT0_jjjjjjbbff --------------------------
	.section	.nv.constant0._Z33wmma_gemm_a_col_major_b_col_majorIaiLi16ELi16ELi16EN6nvcuda4wmma9row_majorENS1_9col_majorEEvPKT_S6_PT0_jjjjjjbbff,"a",@progbits
	.sectionflags	@""
	.align	4
.nv.constant0._Z33wmma_gemm_a_col_major_b_col_majorIaiLi16ELi16ELi16EN6nvcuda4wmma9row_majorENS1_9col_majorEEvPKT_S6_PT0_jjjjjjbbff:
	.zero		956


//--------------------- .nv.constant0._Z33wmma_gemm_a_col_major_b_col_majorIaiLi16ELi16ELi16EN6nvcuda4wmma9col_majorES2_EvPKT_S5_PT0_jjjjjjbbff --------------------------
	.section	.nv.constant0._Z33wmma_gemm_a_col_major_b_col_majorIaiLi16ELi16ELi16EN6nvcuda4wmma9col_majorES2_EvPKT_S5_PT0_jjjjjjbbff,"a",@progbits
	.sectionflags	@""
	.align	4
.nv.constant0._Z33wmma_gemm_a_col_major_b_col_majorIaiLi16ELi16ELi16EN6nvcuda4wmma9col_majorES2_EvPKT_S5_PT0_jjjjjjbbff:
	.zero		956


//--------------------- .nv.constant0._Z33wmma_gemm_a_col_major_b_col_majorI6__halffLi16ELi16ELi16EN6nvcuda4wmma9row_majorES3_EvPKT_S6_PT0_jjjjjjbbff --------------------------
	.section	.nv.constant0._Z33wmma_gemm_a_col_major_b_col_majorI6__halffLi16ELi16ELi16EN6nvcuda4wmma9row_majorES3_EvPKT_S6_PT0_jjjjjjbbff,"a",@progbits
	.sectionflags	@""
	.align	4
.nv.constant0._Z33wmma_gemm_a_col_major_b_col_majorI6__halffLi16ELi16ELi16EN6nvcuda4wmma9row_majorES3_EvPKT_S6_PT0_jjjjjjbbff:
	.zero		956


//--------------------- .nv.constant0._Z33wmma_gemm_a_col_major_b_col_majorI6__halffLi16ELi16ELi16EN6nvcuda4wmma9col_majorENS2_9row_majorEEvPKT_S7_PT0_jjjjjjbbff --------------------------
	.section	.nv.constant0._Z33wmma_gemm_a_col_major_b_col_majorI6__halffLi16ELi16ELi16EN6nvcuda4wmma9col_majorENS2_9row_majorEEvPKT_S7_PT0_jjjjjjbbff,"a",@progbits
	.sectionflags	@""
	.align	4
.nv.constant0._Z33wmma_gemm_a_col_major_b_col_majorI6__halffLi16ELi16ELi16EN6nvcuda4wmma9col_majorENS2_9row_majorEEvPKT_S7_PT0_jjjjjjbbff:
	.zero		956


//--------------------- .nv.constant0._Z33wmma_gemm_a_col_major_b_col_majorI6__halffLi16ELi16ELi16EN6nvcuda4wmma9row_majorENS2_9col_majorEEvPKT_S7_PT0_jjjjjjbbff --------------------------
	.section	.nv.constant0._Z33wmma_gemm_a_col_major_b_col_majorI6__halffLi16ELi16ELi16EN6nvcuda4wmma9row_majorENS2_9col_majorEEvPKT_S7_PT0_jjjjjjbbff,"a",@progbits
	.sectionflags	@""
	.align	4
.nv.constant0._Z33wmma_gemm_a_col_major_b_col_majorI6__halffLi16ELi16ELi16EN6nvcuda4wmma9row_majorENS2_9col_majorEEvPKT_S7_PT0_jjjjjjbbff:
	.zero		956


//--------------------- .nv.constant0._Z33wmma_gemm_a_col_major_b_col_majorI6__halffLi16ELi16ELi16EN6nvcuda4wmma9col_majorES3_EvPKT_S6_PT0_jjjjjjbbff --------------------------
	.section	.nv.constant0._Z33wmma_gemm_a_col_major_b_col_majorI6__halffLi16ELi16ELi16EN6nvcuda4wmma9col_majorES3_EvPKT_S6_PT0_jjjjjjbbff,"a",@progbits
	.sectionflags	@""
	.align	4
.nv.constant0._Z33wmma_gemm_a_col_major_b_col_majorI6__halffLi16ELi16ELi16EN6nvcuda4wmma9col_majorES3_EvPKT_S6_PT0_jjjjjjbbff:
	.zero		956


//--------------------- SYMBOLS --------------------------

	.type		.nv.reservedSmem.offset0,@object
	.size		.nv.reservedSmem.offset0,0x4
